	.target	sm_90a

	.elftype	@"ET_EXEC"


//--------------------- .note.nv.tkinfo           --------------------------
	.section	.note.nv.tkinfo,"",@"SHT_NOTE"
	.sectionflags	@"SHF_NOTE_NV_TKINFO"
	.tkinfo
        /*0018*/ 	.word	0x00000002
        /*0030*/ 	.string	""
        /*0030*/ 	.string	"ptxas"
        /*0030*/ 	.string	"Cuda compilation tools, release 13.0, V13.0.88"
        /*0030*/ 	.string	"Build cuda_13.0.r13.0/compiler.36424714_0"
        /*0030*/ 	.string	"-arch sm_90a -m 64 "



//--------------------- .note.nv.cuinfo           --------------------------
	.section	.note.nv.cuinfo,"",@"SHT_NOTE"
	.sectionflags	@"SHF_NOTE_NV_CUINFO"
        /*0018*/ 	.short	0x0002
        /*001a*/ 	.short	0x005a
        /*001c*/ 	.short	0x0082
	.zero		2


//--------------------- .nv.info                  --------------------------
	.section	.nv.info,"",@"SHT_CUDA_INFO"
	.align	4


	//----- nvinfo : EIATTR_REGCOUNT
	.align		4
        /*0000*/ 	.byte	0x04, 0x2f
        /*0002*/ 	.short	(.L_15 - .L_14)
	.align		4
.L_14:
        /*0004*/ 	.word	index@(_ZN7cutlass13device_kernelINS_4fmha6kernel28FmhaKernelTmaWarpSpecializedINS1_10collective30FmhaMainloopTmaWarpSpecializedINS_6half_tEffN4cute5tupleIJNS7_1CILi128EEENS9_ILi64EEENS9_ILi32EEEEEENS8_IJiNS9_ILi1EEENS8_IJiiEEEEEESG_SG_NS4_13DefaultFusionEJEEENS4_15FmhaFwdEpilogueIS6_fNS8_IJSB_SC_SB_EEEEENS2_23IndividualTileSchedulerEJEEEEEvNT_6ParamsE)
        /*0008*/ 	.word	0x000000a8


	//----- nvinfo : EIATTR_FRAME_SIZE
	.align		4
.L_15:
        /*000c*/ 	.byte	0x04, 0x11
        /*000e*/ 	.short	(.L_17 - .L_16)
	.align		4
.L_16:
        /*0010*/ 	.word	index@($__internal_0_$__cuda_sm20_rcp_rn_f32_slowpath)
        /*0014*/ 	.word	0x00000000


	//----- nvinfo : EIATTR_FRAME_SIZE
	.align		4
.L_17:
        /*0018*/ 	.byte	0x04, 0x11
        /*001a*/ 	.short	(.L_19 - .L_18)
	.align		4
.L_18:
        /*001c*/ 	.word	index@(_ZN7cutlass13device_kernelINS_4fmha6kernel28FmhaKernelTmaWarpSpecializedINS1_10collective30FmhaMainloopTmaWarpSpecializedINS_6half_tEffN4cute5tupleIJNS7_1CILi128EEENS9_ILi64EEENS9_ILi32EEEEEENS8_IJiNS9_ILi1EEENS8_IJiiEEEEEESG_SG_NS4_13DefaultFusionEJEEENS4_15FmhaFwdEpilogueIS6_fNS8_IJSB_SC_SB_EEEEENS2_23IndividualTileSchedulerEJEEEEEvNT_6ParamsE)
        /*0020*/ 	.word	0x00000000


	//----- nvinfo : EIATTR_MIN_STACK_SIZE
	.align		4
.L_19:
        /*0024*/ 	.byte	0x04, 0x12
        /*0026*/ 	.short	(.L_21 - .L_20)
	.align		4
.L_20:
        /*0028*/ 	.word	index@(_ZN7cutlass13device_kernelINS_4fmha6kernel28FmhaKernelTmaWarpSpecializedINS1_10collective30FmhaMainloopTmaWarpSpecializedINS_6half_tEffN4cute5tupleIJNS7_1CILi128EEENS9_ILi64EEENS9_ILi32EEEEEENS8_IJiNS9_ILi1EEENS8_IJiiEEEEEESG_SG_NS4_13DefaultFusionEJEEENS4_15FmhaFwdEpilogueIS6_fNS8_IJSB_SC_SB_EEEEENS2_23IndividualTileSchedulerEJEEEEEvNT_6ParamsE)
        /*002c*/ 	.word	0x00000000
.L_21:


//--------------------- .nv.compat                --------------------------
	.section	.nv.compat,"",@"SHT_CUDA_COMPAT_INFO"
	.align	4
        /*0000*/ 	.byte	0x02, 0x09, 0x01, 0x00, 0x02, 0x02, 0x04, 0x00, 0x02, 0x05, 0x05, 0x00, 0x03, 0x07, 0x01, 0x01
        /*0010*/ 	.byte	0x02, 0x03, 0x01, 0x00, 0x02, 0x06, 0x01, 0x00, 0x04, 0x0b, 0x08, 0x00, 0x00, 0x00, 0x00, 0x00
        /*0020*/ 	.byte	0x00, 0x00, 0x00, 0x00


//--------------------- .nv.info._ZN7cutlass13device_kernelINS_4fmha6kernel28FmhaKernelTmaWarpSpecializedINS1_10collective30FmhaMainloopTmaWarpSpecializedINS_6half_tEffN4cute5tupleIJNS7_1CILi128EEENS9_ILi64EEENS9_ILi32EEEEEENS8_IJiNS9_ILi1EEENS8_IJiiEEEEEESG_SG_NS4_13DefaultFusionEJEEENS4_15FmhaFwdEpilogueIS6_fNS8_IJSB_SC_SB_EEEEENS2_23IndividualTileSchedulerEJEEEEEvNT_6ParamsE --------------------------
	.section	.nv.info._ZN7cutlass13device_kernelINS_4fmha6kernel28FmhaKernelTmaWarpSpecializedINS1_10collective30FmhaMainloopTmaWarpSpecializedINS_6half_tEffN4cute5tupleIJNS7_1CILi128EEENS9_ILi64EEENS9_ILi32EEEEEENS8_IJiNS9_ILi1EEENS8_IJiiEEEEEESG_SG_NS4_13DefaultFusionEJEEENS4_15FmhaFwdEpilogueIS6_fNS8_IJSB_SC_SB_EEEEENS2_23IndividualTileSchedulerEJEEEEEvNT_6ParamsE,"",@"SHT_CUDA_INFO"
	.sectionflags	@""
	.align	4


	//----- nvinfo : EIATTR_CUDA_API_VERSION
	.align		4
        /*0000*/ 	.byte	0x04, 0x37
        /*0002*/ 	.short	(.L_23 - .L_22)
.L_22:
        /*0004*/ 	.word	0x00000082


	//----- nvinfo : EIATTR_KPARAM_INFO
	.align		4
.L_23:
        /*0008*/ 	.byte	0x04, 0x17
        /*000a*/ 	.short	(.L_25 - .L_24)
.L_24:
        /*000c*/ 	.word	0x00000000
        /*0010*/ 	.short	0x0000
        /*0012*/ 	.short	0x0070
        /*0014*/ 	.byte	0x00, 0xf0, 0x01, 0x20


	//----- nvinfo : EIATTR_SPARSE_MMA_MASK
	.align		4
.L_25:
        /*0018*/ 	.byte	0x03, 0x50
        /*001a*/ 	.short	0x0000


	//----- nvinfo : EIATTR_MAXREG_COUNT
	.align		4
        /*001c*/ 	.byte	0x03, 0x1b
        /*001e*/ 	.short	0x00a8


	//----- nvinfo : EIATTR_NUM_BARRIERS
	.align		4
        /*0020*/ 	.byte	0x02, 0x4c
        /*0022*/ 	.byte	0x02
	.zero		1


	//----- nvinfo : EIATTR_EXTERNS
	.align		4
        /*0024*/ 	.byte	0x04, 0x0f
        /*0026*/ 	.short	(.L_27 - .L_26)


	//   ....[0]....
	.align		4
.L_26:
        /*0028*/ 	.word	index@(__assertfail)


	//----- nvinfo : EIATTR_MERCURY_ISA_VERSION
	.align		4
.L_27:
        /*002c*/ 	.byte	0x03, 0x5f
        /*002e*/ 	.short	0x0101


	//----- nvinfo : EIATTR_INT_WARP_WIDE_INSTR_OFFSETS
	.align		4
        /*0030*/ 	.byte	0x04, 0x31
        /*0032*/ 	.short	(.L_29 - .L_28)


	//   ....[0]....
.L_28:
        /*0034*/ 	.word	0x000006f0


	//   ....[1]....
        /*0038*/ 	.word	0x00000700


	//   ....[2]....
        /*003c*/ 	.word	0x00000710


	//   ....[3]....
        /*0040*/ 	.word	0x00000720


	//   ....[4]....
        /*0044*/ 	.word	0x00000790


	//----- nvinfo : EIATTR_COOP_GROUP_MASK_REGIDS
	.align		4
.L_29:
        /*0048*/ 	.byte	0x04, 0x29
        /*004a*/ 	.short	(.L_31 - .L_30)


	//   ....[0]....
.L_30:
        /*004c*/ 	.word	0xffffffff


	//   ....[1]....
        /*0050*/ 	.word	0xffffffff


	//   ....[2]....
        /*0054*/ 	.word	0xffffffff


	//   ....[3]....
        /*0058*/ 	.word	0xffffffff


	//   ....[4]....
        /*005c*/ 	.word	0xffffffff


	//   ....[5]....
        /*0060*/ 	.word	0xffffffff


	//   ....[6]....
        /*0064*/ 	.word	0xffffffff


	//   ....[7]....
        /*0068*/ 	.word	0xffffffff


	//   ....[8]....
        /*006c*/ 	.word	0xffffffff


	//   ....[9]....
        /*0070*/ 	.word	0xffffffff


	//   ....[10]....
        /*0074*/ 	.word	0xffffffff


	//   ....[11]....
        /*0078*/ 	.word	0xffffffff


	//   ....[12]....
        /*007c*/ 	.word	0xffffffff


	//   ....[13]....
        /*0080*/ 	.word	0xffffffff


	//   ....[14]....
        /*0084*/ 	.word	0xffffffff


	//   ....[15]....
        /*0088*/ 	.word	0xffffffff


	//   ....[16]....
        /*008c*/ 	.word	0xffffffff


	//   ....[17]....
        /*0090*/ 	.word	0xffffffff


	//----- nvinfo : EIATTR_COOP_GROUP_INSTR_OFFSETS
	.align		4
.L_31:
        /*0094*/ 	.byte	0x04, 0x28
        /*0096*/ 	.short	(.L_33 - .L_32)


	//   ....[0]....
.L_32:
        /*0098*/ 	.word	0x00000050


	//   ....[1]....
        /*009c*/ 	.word	0x00000080


	//   ....[2]....
        /*00a0*/ 	.word	0x000001b0


	//   ....[3]....
        /*00a4*/ 	.word	0x00000370


	//   ....[4]....
        /*00a8*/ 	.word	0x00000530


	//   ....[5]....
        /*00ac*/ 	.word	0x00000690


	//   ....[6]....
        /*00b0*/ 	.word	0x00001050


	//   ....[7]....
        /*00b4*/ 	.word	0x00001080


	//   ....[8]....
        /*00b8*/ 	.word	0x00001300


	//   ....[9]....
        /*00bc*/ 	.word	0x00001450


	//   ....[10]....
        /*00c0*/ 	.word	0x000024e0


	//   ....[11]....
        /*00c4*/ 	.word	0x00002510


	//   ....[12]....
        /*00c8*/ 	.word	0x00002820


	//   ....[13]....
        /*00cc*/ 	.word	0x00002920


	//   ....[14]....
        /*00d0*/ 	.word	0x00003920


	//   ....[15]....
        /*00d4*/ 	.word	0x00003960


	//   ....[16]....
        /*00d8*/ 	.word	0x000039a0


	//   ....[17]....
        /*00dc*/ 	.word	0x000039b0


	//----- nvinfo : EIATTR_REG_RECONFIG
	.align		4
.L_33:
        /*00e0*/ 	.byte	0x01, 0x54
	.zero		2


	//----- nvinfo : EIATTR_SYSCALL_OFFSETS
	.align		4
        /*00e4*/ 	.byte	0x04, 0x46
        /*00e6*/ 	.short	(.L_35 - .L_34)


	//   ....[0]....
.L_34:
        /*00e8*/ 	.word	0x00004290


	//   ....[1]....
        /*00ec*/ 	.word	0x000043f0


	//----- nvinfo : EIATTR_MBARRIER_INSTR_OFFSETS
	.align		4
.L_35:
        /*00f0*/ 	.byte	0x04, 0x39
        /*00f2*/ 	.short	(.L_37 - .L_36)


	//   ....[0]....
.L_36:
        /*00f4*/ 	.word	0x00000320
        /*00f8*/ 	.word	0x000000ff
        /*00fc*/ 	.word	0x00007050
        /*0100*/ 	.short	0x0100
        /*0102*/ 	.byte	0x0b
	.zero		1


	//   ....[1]....
        /*0104*/ 	.word	0x00000330
        /*0108*/ 	.word	0x000000ff
        /*010c*/ 	.word	0x00007060
        /*0110*/ 	.short	0x0100
        /*0112*/ 	.byte	0x0b
	.zero		1


	//   ....[2]....
        /*0114*/ 	.word	0x00000340
        /*0118*/ 	.word	0x000000ff
        /*011c*/ 	.word	0x00007058
        /*0120*/ 	.short	0x0100
        /*0122*/ 	.byte	0x0b
	.zero		1


	//   ....[3]....
        /*0124*/ 	.word	0x00000350
        /*0128*/ 	.word	0x000000ff
        /*012c*/ 	.word	0x00007068
        /*0130*/ 	.short	0x0100
        /*0132*/ 	.byte	0x0b
	.zero		1


	//   ....[4]....
        /*0134*/ 	.word	0x00000480
        /*0138*/ 	.word	0x000000ff
        /*013c*/ 	.word	0x00007000
        /*0140*/ 	.short	0x0100
        /*0142*/ 	.byte	0x0b
	.zero		1


	//   ....[5]....
        /*0144*/ 	.word	0x00000490
        /*0148*/ 	.word	0x000000ff
        /*014c*/ 	.word	0x00007028
        /*0150*/ 	.short	0x0100
        /*0152*/ 	.byte	0x0b
	.zero		1


	//   ....[6]....
        /*0154*/ 	.word	0x000004a0
        /*0158*/ 	.word	0x000000ff
        /*015c*/ 	.word	0x00007008
        /*0160*/ 	.short	0x0100
        /*0162*/ 	.byte	0x0b
	.zero		1


	//   ....[7]....
        /*0164*/ 	.word	0x000004b0
        /*0168*/ 	.word	0x000000ff
        /*016c*/ 	.word	0x00007030
        /*0170*/ 	.short	0x0100
        /*0172*/ 	.byte	0x0b
	.zero		1


	//   ....[8]....
        /*0174*/ 	.word	0x000004c0
        /*0178*/ 	.word	0x000000ff
        /*017c*/ 	.word	0x00007010
        /*0180*/ 	.short	0x0100
        /*0182*/ 	.byte	0x0b
	.zero		1


	//   ....[9]....
        /*0184*/ 	.word	0x000004d0
        /*0188*/ 	.word	0x000000ff
        /*018c*/ 	.word	0x00007038
        /*0190*/ 	.short	0x0100
        /*0192*/ 	.byte	0x0b
	.zero		1


	//   ....[10]....
        /*0194*/ 	.word	0x000004e0
        /*0198*/ 	.word	0x000000ff
        /*019c*/ 	.word	0x00007018
        /*01a0*/ 	.short	0x0100
        /*01a2*/ 	.byte	0x0b
	.zero		1


	//   ....[11]....
        /*01a4*/ 	.word	0x000004f0
        /*01a8*/ 	.word	0x000000ff
        /*01ac*/ 	.word	0x00007040
        /*01b0*/ 	.short	0x0100
        /*01b2*/ 	.byte	0x0b
	.zero		1


	//   ....[12]....
        /*01b4*/ 	.word	0x00000500
        /*01b8*/ 	.word	0x000000ff
        /*01bc*/ 	.word	0x00007020
        /*01c0*/ 	.short	0x0100
        /*01c2*/ 	.byte	0x0b
	.zero		1


	//   ....[13]....
        /*01c4*/ 	.word	0x00000510
        /*01c8*/ 	.word	0x000000ff
        /*01cc*/ 	.word	0x00007048
        /*01d0*/ 	.short	0x0100
        /*01d2*/ 	.byte	0x0b
	.zero		1


	//   ....[14]....
        /*01d4*/ 	.word	0x00000640
        /*01d8*/ 	.word	0x000000ff
        /*01dc*/ 	.word	0x00007070
        /*01e0*/ 	.short	0x0100
        /*01e2*/ 	.byte	0x0b
	.zero		1


	//   ....[15]....
        /*01e4*/ 	.word	0x00000650
        /*01e8*/ 	.word	0x000000ff
        /*01ec*/ 	.word	0x00007080
        /*01f0*/ 	.short	0x0100
        /*01f2*/ 	.byte	0x0b
	.zero		1


	//   ....[16]....
        /*01f4*/ 	.word	0x00000660
        /*01f8*/ 	.word	0x000000ff
        /*01fc*/ 	.word	0x00007078
        /*0200*/ 	.short	0x0100
        /*0202*/ 	.byte	0x0b
	.zero		1


	//   ....[17]....
        /*0204*/ 	.word	0x00000670
        /*0208*/ 	.word	0x000000ff
        /*020c*/ 	.word	0x00007088
        /*0210*/ 	.short	0x0100
        /*0212*/ 	.byte	0x0b
	.zero		1


	//   ....[18]....
        /*0214*/ 	.word	0x000007b0
        /*0218*/ 	.word	0x000000ff
        /*021c*/ 	.word	0x00007090
        /*0220*/ 	.short	0x0100
        /*0222*/ 	.byte	0x08
	.zero		1


	//   ....[19]....
        /*0224*/ 	.word	0x000007c0
        /*0228*/ 	.word	0x000000ff
        /*022c*/ 	.word	0x00007098
        /*0230*/ 	.short	0x0100
        /*0232*/ 	.byte	0x08
	.zero		1


	//   ....[20]....
        /*0234*/ 	.word	0x000007d0
        /*0238*/ 	.word	0x000000ff
        /*023c*/ 	.word	0x000070a0
        /*0240*/ 	.short	0x0100
        /*0242*/ 	.byte	0x08
	.zero		1


	//   ....[21]....
        /*0244*/ 	.word	0x000007e0
        /*0248*/ 	.word	0x000000ff
        /*024c*/ 	.word	0x000070a8
        /*0250*/ 	.short	0x0100
        /*0252*/ 	.byte	0x08
	.zero		1


	//   ....[22]....
        /*0254*/ 	.word	0x000008e0
        /*0258*/ 	.word	0x000000ff
        /*025c*/ 	.word	0x000070c0
        /*0260*/ 	.short	0x0100
        /*0262*/ 	.byte	0x0b
	.zero		1


	//   ....[23]....
        /*0264*/ 	.word	0x000008f0
        /*0268*/ 	.word	0x000000ff
        /*026c*/ 	.word	0x000070c8
        /*0270*/ 	.short	0x0100
        /*0272*/ 	.byte	0x0b
	.zero		1


	//   ....[24]....
        /*0274*/ 	.word	0x00000cf0
        /*0278*/ 	.word	0x000000ff
        /*027c*/ 	.word	0x00007050
        /*0280*/ 	.short	0x010a
        /*0282*/ 	.byte	0x06
	.zero		1


	//   ....[25]....
        /*0284*/ 	.word	0x00000d60
        /*0288*/ 	.word	0x000000ff
        /*028c*/ 	.word	0x00007000
        /*0290*/ 	.short	0x010a
        /*0292*/ 	.byte	0x25
	.zero		1


	//   ....[26]....
        /*0294*/ 	.word	0x00000dd0
        /*0298*/ 	.word	0x000000ff
        /*029c*/ 	.word	0x00000000
        /*02a0*/ 	.short	0x010a
        /*02a2*/ 	.byte	0x0a
	.zero		1


	//   ....[27]....
        /*02a4*/ 	.word	0x00001e70
        /*02a8*/ 	.word	0x00000016
        /*02ac*/ 	.word	0x00000000
        /*02b0*/ 	.short	0x0101
        /*02b2*/ 	.byte	0x0f
	.zero		1


	//   ....[28]....
        /*02b4*/ 	.word	0x00001f40
        /*02b8*/ 	.word	0x000000ff
        /*02bc*/ 	.word	0x00007008
        /*02c0*/ 	.short	0x010a
        /*02c2*/ 	.byte	0x25
	.zero		1


	//   ....[29]....
        /*02c4*/ 	.word	0x00002130
        /*02c8*/ 	.word	0x000000ff
        /*02cc*/ 	.word	0x00000000
        /*02d0*/ 	.short	0x0101
        /*02d2*/ 	.byte	0x06
	.zero		1


	//   ....[30]....
        /*02d4*/ 	.word	0x00002290
        /*02d8*/ 	.word	0x000000ff
        /*02dc*/ 	.word	0x00007000
        /*02e0*/ 	.short	0x010a
        /*02e2*/ 	.byte	0x06
	.zero		1


	//   ....[31]....
        /*02e4*/ 	.word	0x000033a0
        /*02e8*/ 	.word	0x000000ff
        /*02ec*/ 	.word	0x00007000
        /*02f0*/ 	.short	0x010a
        /*02f2*/ 	.byte	0x06
	.zero		1


	//   ....[32]....
        /*02f4*/ 	.word	0x000035b0
        /*02f8*/ 	.word	0x000000ff
        /*02fc*/ 	.word	0x00007000
        /*0300*/ 	.short	0x010a
        /*0302*/ 	.byte	0x06
	.zero		1


	//   ....[33]....
        /*0304*/ 	.word	0x00003770
        /*0308*/ 	.word	0x000000ff
        /*030c*/ 	.word	0x00000000
        /*0310*/ 	.short	0x0101
        /*0312*/ 	.byte	0x06
	.zero		1


	//   ....[34]....
        /*0314*/ 	.word	0x00003820
        /*0318*/ 	.word	0x000000ff
        /*031c*/ 	.word	0x00000000
        /*0320*/ 	.short	0x0101
        /*0322*/ 	.byte	0x06
	.zero		1


	//   ....[35]....
        /*0324*/ 	.word	0x00003e40
        /*0328*/ 	.word	0x000000ff
        /*032c*/ 	.word	0x00007098
        /*0330*/ 	.short	0x010a
        /*0332*/ 	.byte	0x04
	.zero		1


	//   ....[36]....
        /*0334*/ 	.word	0x000048c0
        /*0338*/ 	.word	0x00000000
        /*033c*/ 	.word	0x00007090
        /*0340*/ 	.short	0x0101
        /*0342*/ 	.byte	0x25
	.zero		1


	//   ....[37]....
        /*0344*/ 	.word	0x00004a10
        /*0348*/ 	.word	0x00000003
        /*034c*/ 	.word	0x00007060
        /*0350*/ 	.short	0x010a
        /*0352*/ 	.byte	0x3f
	.zero		1


	//   ....[38]....
        /*0354*/ 	.word	0x00004c70
        /*0358*/ 	.word	0x00000000
        /*035c*/ 	.word	0x00007028
        /*0360*/ 	.short	0x010a
        /*0362*/ 	.byte	0x3f
	.zero		1


	//   ....[39]....
        /*0364*/ 	.word	0x00004eb0
        /*0368*/ 	.word	0x00000004
        /*036c*/ 	.word	0x00007060
        /*0370*/ 	.short	0x010a
        /*0372*/ 	.byte	0x3f
	.zero		1


	//   ....[40]....
        /*0374*/ 	.word	0x00005120
        /*0378*/ 	.word	0x00000003
        /*037c*/ 	.word	0x00007028
        /*0380*/ 	.short	0x010a
        /*0382*/ 	.byte	0x3f
	.zero		1


	//   ....[41]....
        /*0384*/ 	.word	0x00005450
        /*0388*/ 	.word	0x00000006
        /*038c*/ 	.word	0x00007028
        /*0390*/ 	.short	0x010a
        /*0392*/ 	.byte	0x3f
	.zero		1


	//   ....[42]....
        /*0394*/ 	.word	0x000056c0
        /*0398*/ 	.word	0x00000006
        /*039c*/ 	.word	0x00007028
        /*03a0*/ 	.short	0x010a
        /*03a2*/ 	.byte	0x3f
	.zero		1


	//   ....[43]....
        /*03a4*/ 	.word	0x00005920
        /*03a8*/ 	.word	0x00000003
        /*03ac*/ 	.word	0x00007050
        /*03b0*/ 	.short	0x010a
        /*03b2*/ 	.byte	0x3f
	.zero		1


	//   ....[44]....
        /*03b4*/ 	.word	0x00005980
        /*03b8*/ 	.word	0x00000003
        /*03bc*/ 	.word	0x00007000
        /*03c0*/ 	.short	0x010a
        /*03c2*/ 	.byte	0x3f
	.zero		1


	//   ....[45]....
        /*03c4*/ 	.word	0x000059e0
        /*03c8*/ 	.word	0x00000003
        /*03cc*/ 	.word	0x00000000
        /*03d0*/ 	.short	0x010a
        /*03d2*/ 	.byte	0x3f
	.zero		1


	//   ....[46]....
        /*03d4*/ 	.word	0x00005a40
        /*03d8*/ 	.word	0x00000005
        /*03dc*/ 	.word	0x00007008
        /*03e0*/ 	.short	0x010a
        /*03e2*/ 	.byte	0x3f
	.zero		1


	//   ....[47]....
        /*03e4*/ 	.word	0x00005aa0
        /*03e8*/ 	.word	0x00000004
        /*03ec*/ 	.word	0x00007000
        /*03f0*/ 	.short	0x010a
        /*03f2*/ 	.byte	0x3f
	.zero		1


	//   ....[48]....
        /*03f4*/ 	.word	0x00005b00
        /*03f8*/ 	.word	0x00000008
        /*03fc*/ 	.word	0x00007000
        /*0400*/ 	.short	0x010a
        /*0402*/ 	.byte	0x3f
	.zero		1


	//   ....[49]....
        /*0404*/ 	.word	0x00005b60
        /*0408*/ 	.word	0x00000003
        /*040c*/ 	.word	0x00007098
        /*0410*/ 	.short	0x010a
        /*0412*/ 	.byte	0x3f
	.zero		1


	//   ....[50]....
        /*0414*/ 	.word	0x00005bb0
        /*0418*/ 	.word	0x00000003
        /*041c*/ 	.word	0x00007060
        /*0420*/ 	.short	0x010a
        /*0422*/ 	.byte	0x3f
	.zero		1


	//   ....[51]....
        /*0424*/ 	.word	0x00005c00
        /*0428*/ 	.word	0x00000000
        /*042c*/ 	.word	0x00007028
        /*0430*/ 	.short	0x010a
        /*0432*/ 	.byte	0x3f
	.zero		1


	//   ....[52]....
        /*0434*/ 	.word	0x00005c50
        /*0438*/ 	.word	0x00000004
        /*043c*/ 	.word	0x00007060
        /*0440*/ 	.short	0x010a
        /*0442*/ 	.byte	0x3f
	.zero		1


	//   ....[53]....
        /*0444*/ 	.word	0x00005ca0
        /*0448*/ 	.word	0x00000003
        /*044c*/ 	.word	0x00007028
        /*0450*/ 	.short	0x010a
        /*0452*/ 	.byte	0x3f
	.zero		1


	//   ....[54]....
        /*0454*/ 	.word	0x00005cf0
        /*0458*/ 	.word	0x00000006
        /*045c*/ 	.word	0x00007028
        /*0460*/ 	.short	0x010a
        /*0462*/ 	.byte	0x3f
	.zero		1


	//   ....[55]....
        /*0464*/ 	.word	0x00005d40
        /*0468*/ 	.word	0x00000006
        /*046c*/ 	.word	0x00007028
        /*0470*/ 	.short	0x010a
        /*0472*/ 	.byte	0x3f
	.zero		1


	//----- nvinfo : EIATTR_NUM_MBARRIERS
	.align		4
.L_37:
        /*0474*/ 	.byte	0x03, 0x38
        /*0476*/ 	.short	0x0018


	//----- nvinfo : EIATTR_EXIT_INSTR_OFFSETS
	.align		4
        /*0478*/ 	.byte	0x04, 0x1c
        /*047a*/ 	.short	(.L_39 - .L_38)


	//   ....[0]....
.L_38:
        /*047c*/ 	.word	0x00000990


	//   ....[1]....
        /*0480*/ 	.word	0x000048d0


	//   ....[2]....
        /*0484*/ 	.word	0x00004910


	//   ....[3]....
        /*0488*/ 	.word	0x00005320


	//   ....[4]....
        /*048c*/ 	.word	0x00005900


	//----- nvinfo : EIATTR_MAX_THREADS
	.align		4
.L_39:
        /*0490*/ 	.byte	0x04, 0x05
        /*0492*/ 	.short	(.L_41 - .L_40)
.L_40:
        /*0494*/ 	.word	0x00000180
        /*0498*/ 	.word	0x00000001
        /*049c*/ 	.word	0x00000001


	//----- nvinfo : EIATTR_CRS_STACK_SIZE
	.align		4
.L_41:
        /*04a0*/ 	.byte	0x04, 0x1e
        /*04a2*/ 	.short	(.L_43 - .L_42)
.L_42:
        /*04a4*/ 	.word	0x00000000


	//----- nvinfo : EIATTR_CBANK_PARAM_SIZE
	.align		4
.L_43:
        /*04a8*/ 	.byte	0x03, 0x19
        /*04aa*/ 	.short	0x0870


	//----- nvinfo : EIATTR_PARAM_CBANK
	.align		4
        /*04ac*/ 	.byte	0x04, 0x0a
        /*04ae*/ 	.short	(.L_45 - .L_44)
	.align		4
.L_44:
        /*04b0*/ 	.word	index@(.nv.constant0._ZN7cutlass13device_kernelINS_4fmha6kernel28FmhaKernelTmaWarpSpecializedINS1_10collective30FmhaMainloopTmaWarpSpecializedINS_6half_tEffN4cute5tupleIJNS7_1CILi128EEENS9_ILi64EEENS9_ILi32EEEEEENS8_IJiNS9_ILi1EEENS8_IJiiEEEEEESG_SG_NS4_13DefaultFusionEJEEENS4_15FmhaFwdEpilogueIS6_fNS8_IJSB_SC_SB_EEEEENS2_23IndividualTileSchedulerEJEEEEEvNT_6ParamsE)
        /*04b4*/ 	.short	0x0210
        /*04b6*/ 	.short	0x0870


	//----- nvinfo : EIATTR_SW_WAR
	.align		4
.L_45:
        /*04b8*/ 	.byte	0x04, 0x36
        /*04ba*/ 	.short	(.L_47 - .L_46)
.L_46:
        /*04bc*/ 	.word	0x00000008
.L_47:


//--------------------- .nv.callgraph             --------------------------
	.section	.nv.callgraph,"",@"SHT_CUDA_CALLGRAPH"
	.align	4
	.sectionentsize	8
	.align		4
        /*0000*/ 	.word	0x00000000
	.align		4
        /*0004*/ 	.word	0xffffffff
	.align		4
        /*0008*/ 	.word	index@(_ZN7cutlass13device_kernelINS_4fmha6kernel28FmhaKernelTmaWarpSpecializedINS1_10collective30FmhaMainloopTmaWarpSpecializedINS_6half_tEffN4cute5tupleIJNS7_1CILi128EEENS9_ILi64EEENS9_ILi32EEEEEENS8_IJiNS9_ILi1EEENS8_IJiiEEEEEESG_SG_NS4_13DefaultFusionEJEEENS4_15FmhaFwdEpilogueIS6_fNS8_IJSB_SC_SB_EEEEENS2_23IndividualTileSchedulerEJEEEEEvNT_6ParamsE)
	.align		4
        /*000c*/ 	.word	index@(__assertfail)
	.align		4
        /*0010*/ 	.word	0x00000000
	.align		4
        /*0014*/ 	.word	0xfffffffe
	.align		4
        /*0018*/ 	.word	0x00000000
	.align		4
        /*001c*/ 	.word	0xfffffffd
	.align		4
        /*0020*/ 	.word	0x00000000
	.align		4
        /*0024*/ 	.word	0xfffffffc


//--------------------- .nv.constant4             --------------------------
	.section	.nv.constant4,"a",@progbits
	.align	8
	.align		8
.nv.constant4:
        /*0000*/ 	.dword	__assertfail
	.align		8
        /*0008*/ 	.dword	__unnamed_1
	.align		8
        /*0010*/ 	.dword	_ZN39_INTERNAL_8a0c1cc2_4_k_cu_2c1f493f_27844cuda3std3__45__cpo5beginE
	.align		8
        /*0018*/ 	.dword	_ZN39_INTERNAL_8a0c1cc2_4_k_cu_2c1f493f_27844cuda3std3__45__cpo3endE
	.align		8
        /*0020*/ 	.dword	_ZN39_INTERNAL_8a0c1cc2_4_k_cu_2c1f493f_27844cuda3std3__45__cpo6cbeginE
	.align		8
        /*0028*/ 	.dword	_ZN39_INTERNAL_8a0c1cc2_4_k_cu_2c1f493f_27844cuda3std3__45__cpo4cendE
	.align		8
        /*0030*/ 	.dword	_ZN39_INTERNAL_8a0c1cc2_4_k_cu_2c1f493f_27844cuda3std3__441_GLOBAL__N__8a0c1cc2_4_k_cu_2c1f493f_27846ignoreE
	.align		8
        /*0038*/ 	.dword	_ZN39_INTERNAL_8a0c1cc2_4_k_cu_2c1f493f_27844cuda3std3__419piecewise_constructE
	.align		8
        /*0040*/ 	.dword	_ZN39_INTERNAL_8a0c1cc2_4_k_cu_2c1f493f_27844cuda3std3__48in_placeE
	.align		8
        /*0048*/ 	.dword	_ZN39_INTERNAL_8a0c1cc2_4_k_cu_2c1f493f_27844cuda3std6ranges3__45__cpo4swapE
	.align		8
        /*0050*/ 	.dword	_ZN39_INTERNAL_8a0c1cc2_4_k_cu_2c1f493f_27844cuda3std6ranges3__45__cpo9iter_moveE
	.align		8
        /*0058*/ 	.dword	_ZN39_INTERNAL_8a0c1cc2_4_k_cu_2c1f493f_27844cute7productE
	.align		8
        /*0060*/ 	.dword	_ZN39_INTERNAL_8a0c1cc2_4_k_cu_2c1f493f_27844cute1_E
	.align		8
        /*0068*/ 	.dword	$str$24
	.align		8
        /*0070*/ 	.dword	$str$25


//--------------------- .text._ZN7cutlass13device_kernelINS_4fmha6kernel28FmhaKernelTmaWarpSpecializedINS1_10collective30FmhaMainloopTmaWarpSpecializedINS_6half_tEffN4cute5tupleIJNS7_1CILi128EEENS9_ILi64EEENS9_ILi32EEEEEENS8_IJiNS9_ILi1EEENS8_IJiiEEEEEESG_SG_NS4_13DefaultFusionEJEEENS4_15FmhaFwdEpilogueIS6_fNS8_IJSB_SC_SB_EEEEENS2_23IndividualTileSchedulerEJEEEEEvNT_6ParamsE --------------------------
	.section	.text._ZN7cutlass13device_kernelINS_4fmha6kernel28FmhaKernelTmaWarpSpecializedINS1_10collective30FmhaMainloopTmaWarpSpecializedINS_6half_tEffN4cute5tupleIJNS7_1CILi128EEENS9_ILi64EEENS9_ILi32EEEEEENS8_IJiNS9_ILi1EEENS8_IJiiEEEEEESG_SG_NS4_13DefaultFusionEJEEENS4_15FmhaFwdEpilogueIS6_fNS8_IJSB_SC_SB_EEEEENS2_23IndividualTileSchedulerEJEEEEEvNT_6ParamsE,"ax",@progbits
	.align	128
.text._ZN7cutlass13device_kernelINS_4fmha6kernel28FmhaKernelTmaWarpSpecializedINS1_10collective30FmhaMainloopTmaWarpSpecializedINS_6half_tEffN4cute5tupleIJNS7_1CILi128EEENS9_ILi64EEENS9_ILi32EEEEEENS8_IJiNS9_ILi1EEENS8_IJiiEEEEEESG_SG_NS4_13DefaultFusionEJEEENS4_15FmhaFwdEpilogueIS6_fNS8_IJSB_SC_SB_EEEEENS2_23IndividualTileSchedulerEJEEEEEvNT_6ParamsE:
        .type           _ZN7cutlass13device_kernelINS_4fmha6kernel28FmhaKernelTmaWarpSpecializedINS1_10collective30FmhaMainloopTmaWarpSpecializedINS_6half_tEffN4cute5tupleIJNS7_1CILi128EEENS9_ILi64EEENS9_ILi32EEEEEENS8_IJiNS9_ILi1EEENS8_IJiiEEEEEESG_SG_NS4_13DefaultFusionEJEEENS4_15FmhaFwdEpilogueIS6_fNS8_IJSB_SC_SB_EEEEENS2_23IndividualTileSchedulerEJEEEEEvNT_6ParamsE,@function
        .size           _ZN7cutlass13device_kernelINS_4fmha6kernel28FmhaKernelTmaWarpSpecializedINS1_10collective30FmhaMainloopTmaWarpSpecializedINS_6half_tEffN4cute5tupleIJNS7_1CILi128EEENS9_ILi64EEENS9_ILi32EEEEEENS8_IJiNS9_ILi1EEENS8_IJiiEEEEEESG_SG_NS4_13DefaultFusionEJEEENS4_15FmhaFwdEpilogueIS6_fNS8_IJSB_SC_SB_EEEEENS2_23IndividualTileSchedulerEJEEEEEvNT_6ParamsE,(.L_x_104 - _ZN7cutlass13device_kernelINS_4fmha6kernel28FmhaKernelTmaWarpSpecializedINS1_10collective30FmhaMainloopTmaWarpSpecializedINS_6half_tEffN4cute5tupleIJNS7_1CILi128EEENS9_ILi64EEENS9_ILi32EEEEEENS8_IJiNS9_ILi1EEENS8_IJiiEEEEEESG_SG_NS4_13DefaultFusionEJEEENS4_15FmhaFwdEpilogueIS6_fNS8_IJSB_SC_SB_EEEEENS2_23IndividualTileSchedulerEJEEEEEvNT_6ParamsE)
        .other          _ZN7cutlass13device_kernelINS_4fmha6kernel28FmhaKernelTmaWarpSpecializedINS1_10collective30FmhaMainloopTmaWarpSpecializedINS_6half_tEffN4cute5tupleIJNS7_1CILi128EEENS9_ILi64EEENS9_ILi32EEEEEENS8_IJiNS9_ILi1EEENS8_IJiiEEEEEESG_SG_NS4_13DefaultFusionEJEEENS4_15FmhaFwdEpilogueIS6_fNS8_IJSB_SC_SB_EEEEENS2_23IndividualTileSchedulerEJEEEEEvNT_6ParamsE,@"STO_CUDA_ENTRY STV_DEFAULT"
_ZN7cutlass13device_kernelINS_4fmha6kernel28FmhaKernelTmaWarpSpecializedINS1_10collective30FmhaMainloopTmaWarpSpecializedINS_6half_tEffN4cute5tupleIJNS7_1CILi128EEENS9_ILi64EEENS9_ILi32EEEEEENS8_IJiNS9_ILi1EEENS8_IJiiEEEEEESG_SG_NS4_13DefaultFusionEJEEENS4_15FmhaFwdEpilogueIS6_fNS8_IJSB_SC_SB_EEEEENS2_23IndividualTileSchedulerEJEEEEEvNT_6ParamsE:
[----:B------:R-:W1:Y:S01]  /*0000*/  LDC R1, c[0x0][0x28] ;  /* 0x00000a00ff017b82 */ /* 0x000e620000000800 */
[----:B------:R-:W2:Y:S01]  /*0010*/  S2R R6, SR_TID.X ;  /* 0x0000000000067919 */ /* 0x000ea20000002100 */
[----:B------:R-:W-:Y:S01]  /*0020*/  ELECT P1, URZ, PT ;  /* 0x00000000003f782f */ /* 0x000fe20003820000 */
[----:B------:R-:W-:Y:S01]  /*0030*/  BSSY B0, `(.L_x_0) ;  /* 0x0000017000007945 */ /* 0x000fe20003800000 */
[----:B--2---:R-:W-:-:S05]  /*0040*/  SHF.R.U32.HI R0, RZ, 0x5, R6 ;  /* 0x00000005ff007819 */ /* 0x004fca0000011606 */
[----:B------:R-:W2:Y:S02]  /*0050*/  SHFL.IDX PT, R2, R0, RZ, 0x1f ;  /* 0x00001fff00027589 */ /* 0x000ea400000e0000 */
[----:B--2---:R-:W-:Y:S02]  /*0060*/  R2UR UR4, R2 ;  /* 0x00000000020472ca */ /* 0x004fe400000e0000 */
[----:B------:R-:W-:-:S06]  /*0070*/  SHF.R.U32.HI R2, RZ, 0x7, R6 ;  /* 0x00000007ff027819 */ /* 0x000fcc0000011606 */
[----:B------:R-:W2:Y:S05]  /*0080*/  SHFL.IDX PT, R2, R2, RZ, 0x1f ;  /* 0x00001fff02027589 */ /* 0x000eaa00000e0000 */
[----:B------:R-:W-:Y:S02]  /*0090*/  USHF.R.S32.HI UR5, URZ, 0x1f, UR4 ;  /* 0x0000001f3f057899 */ /* 0x000fe40008011404 */
[----:B------:R-:W-:Y:S02]  /*00a0*/  ISETP.NE.OR P0, PT, RZ, UR4, !P1 ;  /* 0x00000004ff007c0c */ /* 0x000fe4000cf05670 */
[----:B------:R-:W-:-:S04]  /*00b0*/  ULEA.HI UR5, UR5, UR4, URZ, 0x2 ;  /* 0x0000000405057291 */ /* 0x000fc8000f8f103f */
[----:B------:R-:W-:-:S04]  /*00c0*/  ULOP3.LUT UR5, UR5, 0xfffffffc, URZ, 0xc0, !UPT ;  /* 0xfffffffc05057892 */ /* 0x000fc8000f8ec03f */
[----:B------:R-:W-:-:S03]  /*00d0*/  UIADD3 UR7, UR4, -UR5, URZ ;  /* 0x8000000504077290 */ /* 0x000fc6000fffe03f */
[----:B-1----:R-:W-:Y:S09]  /*00e0*/  @P0 BRA `(.L_x_1) ;  /* 0x00000000002c0947 */ /* 0x002ff20003800000 */
[----:B------:R-:W-:Y:S02]  /*00f0*/  ULDC.64 UR4, c[0x0][0x198] ;  /* 0x0000660000047ab9 */ /* 0x000fe40000000a00 */
[----:B------:R-:W-:Y:S02]  /*0100*/  UIADD3 UR8, UP0, UR4, 0xf0, URZ ;  /* 0x000000f004087890 */ /* 0x000fe4000ff1e03f */
[----:B------:R-:W-:Y:S02]  /*0110*/  UIADD3 UR10, UP1, UR4, 0x1f0, URZ ;  /* 0x000001f0040a7890 */ /* 0x000fe4000ff3e03f */
[----:B------:R-:W-:Y:S02]  /*0120*/  UIADD3 UR4, UP2, UR4, 0x2f0, URZ ;  /* 0x000002f004047890 */ /* 0x000fe4000ff5e03f */
[----:B------:R-:W-:Y:S02]  /*0130*/  UIADD3.X UR9, URZ, UR5, URZ, UP0, !UPT ;  /* 0x000000053f097290 */ /* 0x000fe400087fe43f */
[----:B------:R-:W-:-:S02]  /*0140*/  UIADD3.X UR11, URZ, UR5, URZ, UP1, !UPT ;  /* 0x000000053f0b7290 */ /* 0x000fc40008ffe43f */
[----:B------:R-:W-:-:S05]  /*0150*/  UIADD3.X UR5, URZ, UR5, URZ, UP2, !UPT ;  /* 0x000000053f057290 */ /* 0x000fca00097fe43f */
[----:B------:R1:W-:Y:S02]  /*0160*/  UTMACCTL.PF [UR8] ;  /* 0x00000000080079b9 */ /* 0x0003e40008040000 */
[----:B------:R1:W-:Y:S02]  /*0170*/  UTMACCTL.PF [UR10] ;  /* 0x000000000a0079b9 */ /* 0x0003e40008040000 */
[----:B------:R1:W-:Y:S02]  /*0180*/  UTMACCTL.PF [UR4] ;  /* 0x00000000040079b9 */ /* 0x0003e40008040000 */
[----:B-1----:R-:W-:Y:S01]  /*0190*/  NOP ;  /* 0x0000000000007918 */ /* 0x002fe20000000000 */
.L_x_1:
[----:B------:R-:W-:Y:S05]  /*01a0*/  BSYNC B0 ;  /* 0x0000000000007941 */ /* 0x000fea0003800000 */
.L_x_0:
[----:B------:R-:W1:Y:S01]  /*01b0*/  SHFL.IDX PT, R3, R0, RZ, 0x1f ;  /* 0x00001fff00037589 */ /* 0x000e6200000e0000 */
[----:B--2---:R-:W-:Y:S01]  /*01c0*/  R2UR UR36, R2 ;  /* 0x00000000022472ca */ /* 0x004fe200000e0000 */
[----:B------:R-:W-:-:S12]  /*01d0*/  UISETP.NE.AND UP0, UPT, UR7, 0x1, UPT ;  /* 0x000000010700788c */ /* 0x000fd8000bf05270 */
[----:B------:R-:W-:Y:S02]  /*01e0*/  UIADD3 UR10, UR36, -0x1, URZ ;  /* 0xffffffff240a7890 */ /* 0x000fe4000fffe03f */
[----:B------:R-:W-:Y:S02]  /*01f0*/  UISETP.EQ.AND UP2, UPT, UR36, URZ, !UP0 ;  /* 0x0000003f2400728c */ /* 0x000fe4000c742270 */
[----:B------:R-:W-:Y:S02]  /*0200*/  UISETP.GE.U32.AND UP1, UPT, UR10, 0x4, UPT ;  /* 0x000000040a00788c */ /* 0x000fe4000bf26070 */
[----:B------:R-:W-:Y:S01]  /*0210*/  USEL UR6, URZ, 0x1, !UP2 ;  /* 0x000000013f067887 */ /* 0x000fe2000d000000 */
[----:B-1----:R-:W-:-:S03]  /*0220*/  ISETP.NE.AND P0, PT, R3, RZ, PT ;  /* 0x000000ff0300720c */ /* 0x002fc60003f05270 */
[----:B------:R-:W-:-:S10]  /*0230*/  USEL UR6, UR6, 0x2, UP1 ;  /* 0x0000000206067887 */ /* 0x000fd40008800000 */
[----:B------:R-:W-:Y:S05]  /*0240*/  @P0 BRA `(.L_x_2) ;  /* 0x0000000000480947 */ /* 0x000fea0003800000 */
[----:B------:R-:W1:Y:S01]  /*0250*/  S2UR UR11, SR_CgaCtaId ;  /* 0x00000000000b79c3 */ /* 0x000e620000008800 */
[----:B------:R-:W-:Y:S01]  /*0260*/  UMOV UR4, 0x400 ;  /* 0x0000040000047882 */ /* 0x000fe20000000000 */
[----:B------:R-:W-:Y:S01]  /*0270*/  UMOV UR5, 0x1 ;  /* 0x0000000100057882 */ /* 0x000fe20000000000 */
[----:B------:R-:W-:Y:S01]  /*0280*/  UMOV UR8, 0x80 ;  /* 0x0000008000087882 */ /* 0x000fe20000000000 */
[----:B------:R-:W-:Y:S01]  /*0290*/  ELECT P0, URZ, PT ;  /* 0x00000000003f782f */ /* 0x000fe20003800000 */
[----:B------:R-:W-:-:S04]  /*02a0*/  UIADD3 UR8, -UR8, 0x100000, URZ ;  /* 0x0010000008087890 */ /* 0x000fc8000fffe13f */
[----:B------:R-:W-:Y:S02]  /*02b0*/  USHF.L.U32 UR9, UR8, 0xb, URZ ;  /* 0x0000000b08097899 */ /* 0x000fe4000800063f */
[----:B------:R-:W-:Y:S02]  /*02c0*/  USHF.L.U32 UR8, UR8, 0x1, URZ ;  /* 0x0000000108087899 */ /* 0x000fe4000800063f */
[----:B-1----:R-:W-:Y:S02]  /*02d0*/  ULEA UR11, UR11, UR4, 0x18 ;  /* 0x000000040b0b7291 */ /* 0x002fe4000f8ec03f */
[----:B------:R-:W-:-:S04]  /*02e0*/  UIADD3 UR4, -UR5, 0x100000, URZ ;  /* 0x0010000005047890 */ /* 0x000fc8000fffe13f */
[----:B------:R-:W-:Y:S02]  /*02f0*/  USHF.L.U32 UR5, UR4, 0xb, URZ ;  /* 0x0000000b04057899 */ /* 0x000fe4000800063f */
[----:B------:R-:W-:Y:S01]  /*0300*/  USHF.L.U32 UR4, UR4, 0x1, URZ ;  /* 0x0000000104047899 */ /* 0x000fe2000800063f */
[----:B------:R-:W1:Y:S11]  /*0310*/  FENCE.VIEW.ASYNC.S ;  /* 0x00000000000073c6 */ /* 0x000e760000000000 */
[----:B-1----:R1:W2:Y:S01]  /*0320*/  SYNCS.EXCH.64 URZ, [UR11+0x7050], UR4 ;  /* 0x007050040b3f75b2 */ /* 0x0022a20008000100 */
[----:B------:R1:W3:Y:S01]  /*0330*/  SYNCS.EXCH.64 URZ, [UR11+0x7060], UR8 ;  /* 0x007060080b3f75b2 */ /* 0x0002e20008000100 */
[----:B------:R1:W4:Y:S01]  /*0340*/  SYNCS.EXCH.64 URZ, [UR11+0x7058], UR4 ;  /* 0x007058040b3f75b2 */ /* 0x0003220008000100 */
[----:B------:R1:W1:Y:S01]  /*0350*/  SYNCS.EXCH.64 URZ, [UR11+0x7068], UR8 ;  /* 0x007068080b3f75b2 */ /* 0x0002620008000100 */
[----:B------:R-:W-:Y:S01]  /*0360*/  NOP ;  /* 0x0000000000007918 */ /* 0x000fe20000000000 */
.L_x_2:
[----:B------:R-:W5:Y:S01]  /*0370*/  SHFL.IDX PT, R2, R0, RZ, 0x1f ;  /* 0x00001fff00027589 */ /* 0x000f6200000e0000 */
[----:B------:R-:W-:Y:S01]  /*0380*/  NOP ;  /* 0x0000000000007918 */ /* 0x000fe20000000000 */
[----:B-----5:R-:W-:-:S13]  /*0390*/  ISETP.NE.AND P0, PT, R2, RZ, PT ;  /* 0x000000ff0200720c */ /* 0x020fda0003f05270 */
[----:B------:R-:W-:Y:S05]  /*03a0*/  @P0 BRA `(.L_x_3) ;  /* 0x0000000000600947 */ /* 0x000fea0003800000 */
[----:B-1----:R-:W1:Y:S01]  /*03b0*/  S2UR UR5, SR_CgaCtaId ;  /* 0x00000000000579c3 */ /* 0x002e620000008800 */
[----:B------:R-:W-:Y:S01]  /*03c0*/  UMOV UR4, 0x400 ;  /* 0x0000040000047882 */ /* 0x000fe20000000000 */
[----:B------:R-:W-:Y:S01]  /*03d0*/  UMOV UR8, 0x1 ;  /* 0x0000000100087882 */ /* 0x000fe20000000000 */
[----:B------:R-:W-:Y:S01]  /*03e0*/  UMOV UR12, 0x100 ;  /* 0x00000100000c7882 */ /* 0x000fe20000000000 */
[----:B------:R-:W-:-:S04]  /*03f0*/  UIADD3 UR8, -UR8, 0x100000, URZ ;  /* 0x0010000008087890 */ /* 0x000fc8000fffe13f */
[----:B------:R-:W-:Y:S02]  /*0400*/  USHF.L.U32 UR9, UR8, 0xb, URZ ;  /* 0x0000000b08097899 */ /* 0x000fe4000800063f */
[----:B------:R-:W-:Y:S01]  /*0410*/  USHF.L.U32 UR8, UR8, 0x1, URZ ;  /* 0x0000000108087899 */ /* 0x000fe2000800063f */
[----:B------:R-:W-:Y:S01]  /*0420*/  ELECT P0, URZ, PT ;  /* 0x00000000003f782f */ /* 0x000fe20003800000 */
[----:B-1----:R-:W-:Y:S02]  /*0430*/  ULEA UR11, UR5, UR4, 0x18 ;  /* 0x00000004050b7291 */ /* 0x002fe4000f8ec03f */
[----:B------:R-:W-:-:S04]  /*0440*/  UIADD3 UR4, -UR12, 0x100000, URZ ;  /* 0x001000000c047890 */ /* 0x000fc8000fffe13f */
[----:B------:R-:W-:Y:S02]  /*0450*/  USHF.L.U32 UR5, UR4, 0xb, URZ ;  /* 0x0000000b04057899 */ /* 0x000fe4000800063f */
[----:B------:R-:W-:Y:S01]  /*0460*/  USHF.L.U32 UR4, UR4, 0x1, URZ ;  /* 0x0000000104047899 */ /* 0x000fe2000800063f */
[----:B------:R-:W1:Y:S03]  /*0470*/  FENCE.VIEW.ASYNC.S ;  /* 0x00000000000073c6 */ /* 0x000e660000000000 */
[----:B-1----:R1:W1:Y:S08]  /*0480*/  SYNCS.EXCH.64 URZ, [UR11+0x7000], UR8 ;  /* 0x007000080b3f75b2 */ /* 0x0022700008000100 */
[----:B------:R1:W1:Y:S01]  /*0490*/  SYNCS.EXCH.64 URZ, [UR11+0x7028], UR4 ;  /* 0x007028040b3f75b2 */ /* 0x0002620008000100 */
        /* <DEDUP_REMOVED lines=8> */
[----:B------:R-:W-:Y:S01]  /*0520*/  NOP ;  /* 0x0000000000007918 */ /* 0x000fe20000000000 */
.L_x_3:
        /* <DEDUP_REMOVED lines=21> */
[----:B------:R-:W-:Y:S01]  /*0680*/  NOP ;  /* 0x0000000000007918 */ /* 0x000fe20000000000 */
.L_x_4:
[----:B------:R-:W5:Y:S01]  /*0690*/  SHFL.IDX PT, R2, R0, RZ, 0x1f ;  /* 0x00001fff00027589 */ /* 0x000f6200000e0000 */
[----:B------:R-:W-:Y:S01]  /*06a0*/  ELECT P0, URZ, PT ;  /* 0x00000000003f782f */ /* 0x000fe20003800000 */
[----:B------:R-:W-:Y:S01]  /*06b0*/  NOP ;  /* 0x0000000000007918 */ /* 0x000fe20000000000 */
[----:B-1----:R-:W-:Y:S02]  /*06c0*/  UMOV UR4, 0x80 ;  /* 0x0000008000047882 */ /* 0x002fe40000000000 */
[C---:B-----5:R-:W-:Y:S02]  /*06d0*/  ISETP.NE.OR P0, PT, R2.reuse, RZ, !P0 ;  /* 0x000000ff0200720c */ /* 0x060fe40004705670 */
[----:B------:R-:W-:-:S11]  /*06e0*/  ISETP.NE.AND P2, PT, R2, RZ, PT ;  /* 0x000000ff0200720c */ /* 0x000fd60003f45270 */
[----:B------:R-:W-:Y:S01]  /*06f0*/  VOTEU.ALL UP2, P0 ;  /* 0x00000000003f7886 */ /* 0x000fe20000040000 */
[----:B------:R-:W-:Y:S01]  /*0700*/  VOTEU.ALL UP3, P0 ;  /* 0x00000000003f7886 */ /* 0x000fe20000060000 */
[----:B------:R-:W-:Y:S01]  /*0710*/  VOTEU.ALL UP4, P0 ;  /* 0x00000000003f7886 */ /* 0x000fe20000080000 */
[----:B------:R-:W-:Y:S02]  /*0720*/  VOTEU.ALL UP5, P0 ;  /* 0x00000000003f7886 */ /* 0x000fe400000a0000 */
[----:B------:R-:W1:Y:S01]  /*0730*/  @!UP2 S2UR UR9, SR_CgaCtaId ;  /* 0x000000000009a9c3 */ /* 0x000e620000008800 */
[----:B------:R-:W-:Y:S01]  /*0740*/  @!UP2 UMOV UR8, 0x400 ;  /* 0x000004000008a882 */ /* 0x000fe20000000000 */
[----:B------:R-:W-:-:S04]  /*0750*/  @!UP2 UIADD3 UR4, -UR4, 0x100000, URZ ;  /* 0x001000000404a890 */ /* 0x000fc8000fffe13f */
[----:B------:R-:W-:Y:S02]  /*0760*/  @!UP2 USHF.L.U32 UR5, UR4, 0xb, URZ ;  /* 0x0000000b0405a899 */ /* 0x000fe4000800063f */
[----:B------:R-:W-:Y:S02]  /*0770*/  @!UP2 USHF.L.U32 UR4, UR4, 0x1, URZ ;  /* 0x000000010404a899 */ /* 0x000fe4000800063f */
[----:B-1----:R-:W-:Y:S01]  /*0780*/  @!UP2 ULEA UR8, UR9, UR8, 0x18 ;  /* 0x000000080908a291 */ /* 0x002fe2000f8ec03f */
[----:B------:R-:W-:Y:S01]  /*0790*/  VOTEU.ALL UP2, P0 ;  /* 0x00000000003f7886 */ /* 0x000fe20000040000 */
[----:B------:R-:W1:Y:S10]  /*07a0*/  FENCE.VIEW.ASYNC.S ;  /* 0x00000000000073c6 */ /* 0x000e740000000000 */
[----:B-1----:R1:W1:Y:S01]  /*07b0*/  @!UP2 SYNCS.EXCH.64 URZ, [UR8+0x7090], UR4 ;  /* 0x00709004083fa5b2 */ /* 0x0022620008000100 */
[----:B------:R1:W1:Y:S01]  /*07c0*/  @!UP3 SYNCS.EXCH.64 URZ, [UR8+0x7098], UR4 ;  /* 0x00709804083fb5b2 */ /* 0x0002620008000100 */
[----:B------:R1:W1:Y:S01]  /*07d0*/  @!UP4 SYNCS.EXCH.64 URZ, [UR8+0x70a0], UR4 ;  /* 0x0070a004083fc5b2 */ /* 0x0002620008000100 */
[----:B------:R1:W1:Y:S01]  /*07e0*/  @!UP5 SYNCS.EXCH.64 URZ, [UR8+0x70a8], UR4 ;  /* 0x0070a804083fd5b2 */ /* 0x0002620008000100 */
[----:B------:R-:W-:Y:S01]  /*07f0*/  NOP ;  /* 0x0000000000007918 */ /* 0x000fe20000000000 */
[----:B------:R-:W-:Y:S05]  /*0800*/  @P2 BRA `(.L_x_5) ;  /* 0x0000000000402947 */ /* 0x000fea0003800000 */
[----:B-1----:R-:W1:Y:S01]  /*0810*/  S2UR UR5, SR_CgaCtaId ;  /* 0x00000000000579c3 */ /* 0x002e620000008800 */
[----:B------:R-:W-:Y:S01]  /*0820*/  UMOV UR4, 0x400 ;  /* 0x0000040000047882 */ /* 0x000fe20000000000 */
[----:B------:R-:W-:Y:S01]  /*0830*/  UMOV UR8, 0x20 ;  /* 0x0000002000087882 */ /* 0x000fe20000000000 */
[----:B------:R-:W-:Y:S01]  /*0840*/  UMOV UR9, 0x80 ;  /* 0x0000008000097882 */ /* 0x000fe20000000000 */
[----:B------:R-:W-:Y:S01]  /*0850*/  ELECT P0, URZ, PT ;  /* 0x00000000003f782f */ /* 0x000fe20003800000 */
[----:B-1----:R-:W-:Y:S02]  /*0860*/  ULEA UR11, UR5, UR4, 0x18 ;  /* 0x00000004050b7291 */ /* 0x002fe4000f8ec03f */
[----:B------:R-:W-:-:S04]  /*0870*/  UIADD3 UR4, -UR8, 0x100000, URZ ;  /* 0x0010000008047890 */ /* 0x000fc8000fffe13f */
[----:B------:R-:W-:Y:S02]  /*0880*/  USHF.L.U32 UR5, UR4, 0xb, URZ ;  /* 0x0000000b04057899 */ /* 0x000fe4000800063f */
[----:B------:R-:W-:Y:S02]  /*0890*/  USHF.L.U32 UR4, UR4, 0x1, URZ ;  /* 0x0000000104047899 */ /* 0x000fe4000800063f */
[----:B------:R-:W-:-:S04]  /*08a0*/  UIADD3 UR8, -UR9, 0x100000, URZ ;  /* 0x0010000009087890 */ /* 0x000fc8000fffe13f */
[----:B------:R-:W-:Y:S02]  /*08b0*/  USHF.L.U32 UR9, UR8, 0xb, URZ ;  /* 0x0000000b08097899 */ /* 0x000fe4000800063f */
[----:B------:R-:W-:Y:S01]  /*08c0*/  USHF.L.U32 UR8, UR8, 0x1, URZ ;  /* 0x0000000108087899 */ /* 0x000fe2000800063f */
[----:B------:R-:W1:Y:S03]  /*08d0*/  FENCE.VIEW.ASYNC.S ;  /* 0x00000000000073c6 */ /* 0x000e660000000000 */
[----:B-1----:R1:W1:Y:S08]  /*08e0*/  SYNCS.EXCH.64 URZ, [UR11+0x70c0], UR4 ;  /* 0x0070c0040b3f75b2 */ /* 0x0022700008000100 */
[----:B------:R1:W1:Y:S01]  /*08f0*/  SYNCS.EXCH.64 URZ, [UR11+0x70c8], UR8 ;  /* 0x0070c8080b3f75b2 */ /* 0x0002620008000100 */
[----:B------:R-:W-:Y:S01]  /*0900*/  NOP ;  /* 0x0000000000007918 */ /* 0x000fe20000000000 */
.L_x_5:
[----:B------:R-:W-:Y:S01]  /*0910*/  ISETP.NE.AND P0, PT, RZ, UR36, PT ;  /* 0x00000024ff007c0c */ /* 0x000fe2000bf05270 */
[----:B------:R-:W-:Y:S01]  /*0920*/  IMAD.U32 R0, RZ, RZ, UR7 ;  /* 0x00000007ff007e24 */ /* 0x000fe2000f8e00ff */
[----:B------:R-:W-:Y:S01]  /*0930*/  NOP ;  /* 0x0000000000007918 */ /* 0x000fe20000000000 */
[----:B-1234-:R-:W-:Y:S03]  /*0940*/  BAR.SYNC.DEFER_BLOCKING 0x0 ;  /* 0x0000000000007b1d */ /* 0x01efe60000010000 */
[----:B------:R-:W-:-:S07]  /*0950*/  ISETP.EQ.AND P2, PT, R0, 0x1, P1 ;  /* 0x000000010000780c */ /* 0x000fce0000f42270 */
[----:B------:R-:W-:Y:S06]  /*0960*/  @!P0 BRA `(.L_x_6) ;  /* 0x0000003c00dc8947 */ /* 0x000fec0003800000 */
[----:B------:R-:W-:-:S06]  /*0970*/  UISETP.GT.U32.AND UP2, UPT, UR10, 0x3, UPT ;  /* 0x000000030a00788c */ /* 0x000fcc000bf44070 */
[----:B------:R-:W-:-:S13]  /*0980*/  PLOP3.LUT P0, PT, PT, PT, UP2, 0x80, 0x0 ;  /* 0x000000000000781c */ /* 0x000fda0003f0f028 */
[----:B------:R-:W-:Y:S05]  /*0990*/  @P0 EXIT ;  /* 0x000000000000094d */ /* 0x000fea0003800000 */
.L_x_7:
[----:B------:R-:W-:-:S08]  /*09a0*/  NOP ;  /* 0x0000000000007918 */ /* 0x000fd00000000000 */
[----:B------:R-:W1:Y:S02]  /*09b0*/  USETMAXREG.TRY_ALLOC.CTAPOOL UP2, 0xf0 ;  /* 0x000000f0000079c8 */ /* 0x000e640008040600 */
[----:B-1----:R-:W-:-:S13]  /*09c0*/  PLOP3.LUT P0, PT, PT, PT, UP2, 0x80, 0x0 ;  /* 0x000000000000781c */ /* 0x002fda0003f0f028 */
[----:B------:R-:W-:Y:S05]  /*09d0*/  @!P0 BRA `(.L_x_7) ;  /* 0xfffffffc00f08947 */ /* 0x000fea000383ffff */
[----:B------:R-:W-:Y:S01]  /*09e0*/  UISETP.NE.AND UP2, UPT, UR36, 0x1, UPT ;  /* 0x000000012400788c */ /* 0x000fe2000bf45270 */
[----:B------:R-:W1:Y:S01]  /*09f0*/  S2UR UR42, SR_CTAID.X ;  /* 0x00000000002a79c3 */ /* 0x000e620000002500 */
[----:B------:R-:W-:Y:S01]  /*0a00*/  UMOV UR4, URZ ;  /* 0x0000003f00047c82 */ /* 0x000fe20008000000 */
[----:B------:R-:W-:-:S03]  /*0a10*/  UMOV UR5, URZ ;  /* 0x0000003f00057c82 */ /* 0x000fc60008000000 */
[----:B------:R-:W-:-:S13]  /*0a20*/  PLOP3.LUT P0, PT, PT, PT, UP2, 0x80, 0x0 ;  /* 0x000000000000781c */ /* 0x000fda0003f0f028 */
[----:B------:R-:W-:Y:S05]  /*0a30*/  @!P0 BRA `(.L_x_8) ;  /* 0x00000000003c8947 */ /* 0x000fea0003800000 */
[----:B------:R-:W-:Y:S01]  /*0a40*/  UISETP.NE.AND UP2, UPT, UR36, 0x2, UPT ;  /* 0x000000022400788c */ /* 0x000fe2000bf45270 */
[----:B------:R-:W-:-:S05]  /*0a50*/  UMOV UR5, 0x1 ;  /* 0x0000000100057882 */ /* 0x000fca0000000000 */
[----:B------:R-:W-:-:S13]  /*0a60*/  PLOP3.LUT P1, PT, PT, PT, UP2, 0x80, 0x0 ;  /* 0x000000000000781c */ /* 0x000fda0003f2f028 */
[----:B------:R-:W-:Y:S05]  /*0a70*/  @!P1 BRA `(.L_x_8) ;  /* 0x00000000002c9947 */ /* 0x000fea0003800000 */
[----:B------:R-:W-:-:S06]  /*0a80*/  UISETP.NE.AND UP2, UPT, UR36, 0x3, UPT ;  /* 0x000000032400788c */ /* 0x000fcc000bf45270 */
[----:B------:R-:W-:-:S13]  /*0a90*/  PLOP3.LUT P1, PT, PT, PT, UP2, 0x80, 0x0 ;  /* 0x000000000000781c */ /* 0x000fda0003f2f028 */
[----:B------:R-:W-:Y:S05]  /*0aa0*/  @!P1 BRA `(.L_x_9) ;  /* 0x0000000000189947 */ /* 0x000fea0003800000 */
[----:B------:R-:W-:-:S11]  /*0ab0*/  UISETP.NE.AND UP2, UPT, UR36, 0x4, UPT ;  /* 0x000000042400788c */ /* 0x000fd6000bf45270 */
[----:B------:R-:W-:Y:S01]  /*0ac0*/  @!UP2 UMOV UR4, 0x1 ;  /* 0x000000010004a882 */ /* 0x000fe20000000000 */
[----:B------:R-:W-:Y:S01]  /*0ad0*/  @!UP2 UMOV UR5, 0x1 ;  /* 0x000000010005a882 */ /* 0x000fe20000000000 */
[----:B------:R-:W-:Y:S01]  /*0ae0*/  @UP2 UMOV UR4, URZ ;  /* 0x0000003f00042c82 */ /* 0x000fe20008000000 */
[----:B------:R-:W-:Y:S01]  /*0af0*/  @UP2 UMOV UR5, URZ ;  /* 0x0000003f00052c82 */ /* 0x000fe20008000000 */
[----:B------:R-:W-:Y:S05]  /*0b00*/  BRA `(.L_x_8) ;  /* 0x0000000000087947 */ /* 0x000fea0003800000 */
.L_x_9:
[----:B------:R-:W-:Y:S01]  /*0b10*/  UMOV UR4, 0x1 ;  /* 0x0000000100047882 */ /* 0x000fe20000000000 */
[----:B------:R-:W-:-:S05]  /*0b20*/  UMOV UR5, URZ ;  /* 0x0000003f00057c82 */ /* 0x000fca0008000000 */
.L_x_8:
[----:B------:R-:W-:Y:S05]  /*0b30*/  @!P0 BRA `(.L_x_10) ;  /* 0x00000000003c8947 */ /* 0x000fea0003800000 */
[----:B------:R-:W-:-:S06]  /*0b40*/  UISETP.NE.AND UP2, UPT, UR36, 0x2, UPT ;  /* 0x000000022400788c */ /* 0x000fcc000bf45270 */
[----:B------:R-:W-:-:S13]  /*0b50*/  PLOP3.LUT P0, PT, PT, PT, UP2, 0x80, 0x0 ;  /* 0x000000000000781c */ /* 0x000fda0003f0f028 */
[----:B------:R-:W-:Y:S05]  /*0b60*/  @!P0 BRA `(.L_x_11) ;  /* 0x0000000000288947 */ /* 0x000fea0003800000 */
[----:B------:R-:W-:-:S06]  /*0b70*/  UISETP.NE.AND UP2, UPT, UR36, 0x3, UPT ;  /* 0x000000032400788c */ /* 0x000fcc000bf45270 */
[----:B------:R-:W-:-:S13]  /*0b80*/  PLOP3.LUT P0, PT, PT, PT, UP2, 0x80, 0x0 ;  /* 0x000000000000781c */ /* 0x000fda0003f0f028 */
[----:B------:R-:W-:Y:S05]  /*0b90*/  @!P0 BRA `(.L_x_12) ;  /* 0x0000000000148947 */ /* 0x000fea0003800000 */
[----:B------:R-:W-:-:S06]  /*0ba0*/  UISETP.NE.AND UP2, UPT, UR36, 0x4, UPT ;  /* 0x000000042400788c */ /* 0x000fcc000bf45270 */
[----:B------:R-:W-:-:S13]  /*0bb0*/  PLOP3.LUT P0, PT, PT, PT, UP2, 0x80, 0x0 ;  /* 0x000000000000781c */ /* 0x000fda0003f0f028 */
[----:B------:R-:W-:Y:S05]  /*0bc0*/  @P0 BRA `(.L_x_13) ;  /* 0x00000000001c0947 */ /* 0x000fea0003800000 */
[----:B-1----:R-:W-:Y:S01]  /*0bd0*/  ULEA UR42, UR42, 0x3, 0x1 ;  /* 0x000000032a2a7891 */ /* 0x002fe2000f8e083f */
[----:B------:R-:W-:Y:S11]  /*0be0*/  BRA `(.L_x_13) ;  /* 0x0000000000147947 */ /* 0x000ff60003800000 */
.L_x_12:
[----:B-1----:R-:W-:Y:S01]  /*0bf0*/  ULEA UR42, UR42, 0x2, 0x1 ;  /* 0x000000022a2a7891 */ /* 0x002fe2000f8e083f */
[----:B------:R-:W-:Y:S11]  /*0c00*/  BRA `(.L_x_13) ;  /* 0x00000000000c7947 */ /* 0x000ff60003800000 */
.L_x_11:
[----:B-1----:R-:W-:Y:S01]  /*0c10*/  ULEA UR42, UR42, 0x1, 0x1 ;  /* 0x000000012a2a7891 */ /* 0x002fe2000f8e083f */
[----:B------:R-:W-:Y:S11]  /*0c20*/  BRA `(.L_x_13) ;  /* 0x0000000000047947 */ /* 0x000ff60003800000 */
.L_x_10:
[----:B-1----:R-:W-:-:S12]  /*0c30*/  USHF.L.U32 UR42, UR42, 0x1, URZ ;  /* 0x000000012a2a7899 */ /* 0x002fd8000800063f */
.L_x_13:
[----:B------:R-:W-:-:S04]  /*0c40*/  ULOP3.LUT UR6, UR6, 0x1, URZ, 0xfc, !UPT ;  /* 0x0000000106067892 */ /* 0x000fc8000f8efc3f */
[----:B------:R-:W-:-:S06]  /*0c50*/  UISETP.NE.AND UP2, UPT, UR6, 0x3, UPT ;  /* 0x000000030600788c */ /* 0x000fcc000bf45270 */
[----:B------:R-:W-:-:S13]  /*0c60*/  PLOP3.LUT P0, PT, PT, PT, UP2, 0x80, 0x0 ;  /* 0x000000000000781c */ /* 0x000fda0003f0f028 */
[----:B------:R-:W-:Y:S05]  /*0c70*/  @!P0 BRA `(.L_x_14) ;  /* 0x0000000000048947 */ /* 0x000fea0003800000 */
[----:B-1----:R-:W-:Y:S01]  /*0c80*/  BPT.TRAP 0x1 ;  /* 0x000000040000795c */ /* 0x002fe20000300000 */
.L_x_14:
[----:B------:R-:W2:Y:S01]  /*0c90*/  S2UR UR6, SR_CgaCtaId ;  /* 0x00000000000679c3 */ /* 0x000ea20000008800 */
[----:B------:R-:W-:Y:S01]  /*0ca0*/  UMOV UR37, 0x400 ;  /* 0x0000040000257882 */ /* 0x000fe20000000000 */
[----:B------:R-:W-:-:S05]  /*0cb0*/  IMAD.U32 R0, RZ, RZ, UR4 ;  /* 0x00000004ff007e24 */ /* 0x000fca000f8e00ff */
[----:B------:R-:W-:Y:S01]  /*0cc0*/  SHF.L.U32 R0, R0, 0x1f, RZ ;  /* 0x0000001f00007819 */ /* 0x000fe200000006ff */
[----:B--2---:R-:W-:-:S04]  /*0cd0*/  ULEA UR37, UR6, UR37, 0x18 ;  /* 0x0000002506257291 */ /* 0x004fc8000f8ec03f */
[----:B------:R-:W-:-:S09]  /*0ce0*/  ULEA UR6, UR5, UR37, 0x3 ;  /* 0x0000002505067291 */ /* 0x000fd2000f8e183f */
[----:B------:R-:W2:Y:S02]  /*0cf0*/  SYNCS.PHASECHK.TRANS64.TRYWAIT P1, [UR6+0x7050], R0 ;  /* 0x00705000ff0075a7 */ /* 0x000ea40008020146 */
[----:B--2---:R-:W-:Y:S05]  /*0d00*/  @!P1 BRA `(.L_x_15) ;  /* 0x0000004c00009947 */ /* 0x004fea0003800000 */
.L_x_87:
[----:B------:R-:W-:Y:S05]  /*0d10*/  @!P0 BRA `(.L_x_16) ;  /* 0x0000000000048947 */ /* 0x000fea0003800000 */
[----:B-1----:R-:W-:Y:S01]  /*0d20*/  BPT.TRAP 0x1 ;  /* 0x000000040000795c */ /* 0x002fe20000300000 */
.L_x_16:
[----:B------:R-:W-:Y:S01]  /*0d30*/  SHF.L.U32 R56, RZ, 0x1f, RZ ;  /* 0x0000001fff387819 */ /* 0x000fe200000006ff */
[----:B------:R-:W-:Y:S01]  /*0d40*/  UIADD3 UR15, UR37, 0x7090, URZ ;  /* 0x00007090250f7890 */ /* 0x000fe2000fffe03f */
[----:B------:R-:W-:Y:S02]  /*0d50*/  ISETP.NE.AND P2, PT, RZ, UR10, PT ;  /* 0x0000000aff007c0c */ /* 0x000fe4000bf45270 */
[----:B------:R-:W3:Y:S02]  /*0d60*/  SYNCS.PHASECHK.TRANS64.TRYWAIT P1, [UR37+0x7000], R56 ;  /* 0x00700038ff0075a7 */ /* 0x000ee40008020165 */
[----:B---3--:R-:W-:Y:S09]  /*0d70*/  @!P1 BRA `(.L_x_17) ;  /* 0x0000004800fc9947 */ /* 0x008ff20003800000 */
.L_x_88:
[----:B------:R-:W-:Y:S01]  /*0d80*/  ULEA UR10, UR10, UR15, 0x3 ;  /* 0x0000000f0a0a7291 */ /* 0x000fe2000f8e183f */
[----:B--2---:R-:W-:Y:S01]  /*0d90*/  SEL R0, RZ, 0x1, P2 ;  /* 0x00000001ff007807 */ /* 0x004fe20001000000 */
[----:B------:R-:W-:-:S03]  /*0da0*/  UIADD3 UR13, UR36, -0x1, URZ ;  /* 0xffffffff240d7890 */ /* 0x000fc6000fffe03f */
[----:B------:R-:W-:Y:S01]  /*0db0*/  SHF.L.U32 R0, R0, 0x1f, RZ ;  /* 0x0000001f00007819 */ /* 0x000fe200000006ff */
[----:B------:R-:W-:-:S03]  /*0dc0*/  USHF.L.U32 UR13, UR13, 0x3, URZ ;  /* 0x000000030d0d7899 */ /* 0x000fc6000800063f */
[----:B------:R-:W2:Y:S02]  /*0dd0*/  SYNCS.PHASECHK.TRANS64.TRYWAIT P1, [UR10], R0 ;  /* 0x00000000ff0075a7 */ /* 0x000ea4000802014a */
[----:B--2---:R-:W-:Y:S07]  /*0de0*/  @!P1 BRA `(.L_x_18) ;  /* 0x0000004800f89947 */ /* 0x004fee0003800000 */
.L_x_89:
[----:B------:R-:W-:Y:S01]  /*0df0*/  USHF.R.U32.HI UR4, URZ, 0x4, UR37 ;  /* 0x000000043f047899 */ /* 0x000fe20008011625 */
[----:B------:R-:W-:Y:S01]  /*0e00*/  WARPGROUP.ARRIVE ;  /* 0x00000000000079c5 */ /* 0x000fe20000000000 */
[----:B------:R-:W-:Y:S02]  /*0e10*/  UIADD3 UR6, UR37, 0x2000, URZ ;  /* 0x0000200025067890 */ /* 0x000fe4000fffe03f */
[----:B------:R-:W-:Y:S02]  /*0e20*/  ULOP3.LUT UR4, UR4, 0x3fff, URZ, 0xc0, !UPT ;  /* 0x00003fff04047892 */ /* 0x000fe4000f8ec03f */
[----:B------:R-:W-:Y:S02]  /*0e30*/  USHF.R.U32.HI UR6, URZ, 0x4, UR6 ;  /* 0x000000043f067899 */ /* 0x000fe40008011606 */
[----:B------:R-:W-:Y:S02]  /*0e40*/  ULOP3.LUT UR4, UR4, 0x10000, URZ, 0xfc, !UPT ;  /* 0x0001000004047892 */ /* 0x000fe4000f8efc3f */
[----:B------:R-:W-:-:S02]  /*0e50*/  ULOP3.LUT UR12, UR6, 0x3fff, URZ, 0xc0, !UPT ;  /* 0x00003fff060c7892 */ /* 0x000fc4000f8ec03f */
[----:B------:R-:W-:Y:S02]  /*0e60*/  ULEA UR8, UR5, UR4, 0x8 ;  /* 0x0000000405087291 */ /* 0x000fe4000f8e403f */
[----:B------:R-:W-:Y:S01]  /*0e70*/  ULOP3.LUT UR14, UR12, 0x10000, URZ, 0xfc, !UPT ;  /* 0x000100000c0e7892 */ /* 0x000fe2000f8efc3f */
[----:B------:R-:W-:Y:S01]  /*0e80*/  UMOV UR5, 0x80000020 ;  /* 0x8000002000057882 */ /* 0x000fe20000000000 */
[----:B------:R-:W-:Y:S02]  /*0e90*/  UMOV UR7, 0x80000020 ;  /* 0x8000002000077882 */ /* 0x000fe40000000000 */
[----:B------:R-:W-:Y:S01]  /*0ea0*/  UIADD3 UR10, UR14, 0x2, URZ ;  /* 0x000000020e0a7890 */ /* 0x000fe2000fffe03f */
[----:B------:R-:W-:Y:S02]  /*0eb0*/  UMOV UR4, UR8 ;  /* 0x0000000800047c82 */ /* 0x000fe40008000000 */
[----:B------:R-:W-:Y:S01]  /*0ec0*/  UMOV UR6, UR14 ;  /* 0x0000000e00067c82 */ /* 0x000fe20008000000 */
[----:B------:R-:W-:Y:S01]  /*0ed0*/  UIADD3 UR8, UR8, 0x2, URZ ;  /* 0x0000000208087890 */ /* 0x000fe2000fffe03f */
[----:B------:R-:W-:Y:S01]  /*0ee0*/  HGMMA.64x64x16.F32 R24, gdesc[UR4], RZ, !UPT, gsb0 ;  /* 0x00e00000041879f0 */ /* 0x000fe2000c0008ff */
[----:B------:R-:W-:Y:S01]  /*0ef0*/  UMOV UR9, 0x80000020 ;  /* 0x8000002000097882 */ /* 0x000fe20000000000 */
[----:B------:R-:W-:Y:S01]  /*0f00*/  UMOV UR11, 0x80000020 ;  /* 0x80000020000b7882 */ /* 0x000fe20000000000 */
[----:B------:R-:W-:Y:S01]  /*0f10*/  ULDC UR6, c[0x0][0x604] ;  /* 0x0001810000067ab9 */ /* 0x000fe20000000800 */
[----:B------:R-:W-:-:S02]  /*0f20*/  WARPGROUP.DEPBAR.LE gsb0, 0x0 ;  /* 0x00008000000079c5 */ /* 0x000fc40000010000 */
[----:B------:R-:W-:-:S06]  /*0f30*/  WARPGROUP.ARRIVE ;  /* 0x00000000000079c5 */ /* 0x000fcc0000000000 */
[----:B------:R-:W-:Y:S03]  /*0f40*/  HGMMA.64x64x16.F32 R24, gdesc[UR8], R24, gsb0 ;  /* 0x00e00000081879f0 */ /* 0x000fe60008000818 */
[----:B------:R-:W-:Y:S02]  /*0f50*/  WARPGROUP.DEPBAR.LE gsb0, 0x0 ;  /* 0x00008000000079c5 */ /* 0x000fe40000010000 */
[----:B--2---:R-:W-:-:S04]  /*0f60*/  FMNMX R3, R24, R25, !PT ;  /* 0x0000001918037209 */ /* 0x004fc80007800000 */
[----:B------:R-:W-:-:S04]  /*0f70*/  FMNMX R0, R28, R3, !PT ;  /* 0x000000031c007209 */ /* 0x000fc80007800000 */
        /* <DEDUP_REMOVED lines=12> */
[----:B------:R-:W-:-:S05]  /*1040*/  FMNMX R2, R53, R0, !PT ;  /* 0x0000000035027209 */ /* 0x000fca0007800000 */
[----:B------:R-:W2:Y:S02]  /*1050*/  SHFL.BFLY PT, R3, R2, 0x1, 0x1f ;  /* 0x0c201f0002037f89 */ /* 0x000ea400000e0000 */
[----:B--2---:R-:W-:Y:S02]  /*1060*/  FMNMX R4, R2, R3, !PT ;  /* 0x0000000302047209 */ /* 0x004fe40007800000 */
[----:B------:R-:W-:-:S03]  /*1070*/  FMNMX R3, R26, R27, !PT ;  /* 0x0000001b1a037209 */ /* 0x000fc60007800000 */
[----:B------:R-:W2:Y:S01]  /*1080*/  SHFL.BFLY PT, R7, R4, 0x2, 0x1f ;  /* 0x0c401f0004077f89 */ /* 0x000ea200000e0000 */
[----:B------:R-:W-:-:S04]  /*1090*/  FMNMX R0, R30, R3, !PT ;  /* 0x000000031e007209 */ /* 0x000fc80007800000 */
[----:B------:R-:W-:-:S04]  /*10a0*/  FMNMX R5, R31, R0, !PT ;  /* 0x000000001f057209 */ /* 0x000fc80007800000 */
[----:B------:R-:W-:-:S04]  /*10b0*/  FMNMX R0, R34, R5, !PT ;  /* 0x0000000522007209 */ /* 0x000fc80007800000 */
[----:B------:R-:W-:-:S04]  /*10c0*/  FMNMX R5, R35, R0, !PT ;  /* 0x0000000023057209 */ /* 0x000fc80007800000 */
[----:B------:R-:W-:-:S04]  /*10d0*/  FMNMX R0, R38, R5, !PT ;  /* 0x0000000526007209 */ /* 0x000fc80007800000 */
[----:B------:R-:W-:Y:S02]  /*10e0*/  FMNMX R5, R39, R0, !PT ;  /* 0x0000000027057209 */ /* 0x000fe40007800000 */
[----:B--2---:R-:W-:Y:S02]  /*10f0*/  FMNMX R3, R4, R7, !PT ;  /* 0x0000000704037209 */ /* 0x004fe40007800000 */
[----:B------:R-:W-:Y:S02]  /*1100*/  FMNMX R0, R42, R5, !PT ;  /* 0x000000052a007209 */ /* 0x000fe40007800000 */
[----:B------:R-:W-:Y:S02]  /*1110*/  FSETP.NEU.AND P1, PT, R3, -INF , PT ;  /* 0xff8000000300780b */ /* 0x000fe40003f2d000 */
[----:B------:R-:W-:Y:S02]  /*1120*/  FMNMX R5, R43, R0, !PT ;  /* 0x000000002b057209 */ /* 0x000fe40007800000 */
[----:B------:R-:W-:-:S02]  /*1130*/  FSEL R6, R3, RZ, P1 ;  /* 0x000000ff03067208 */ /* 0x000fc40000800000 */
[----:B------:R-:W-:-:S03]  /*1140*/  FMNMX R0, R46, R5, !PT ;  /* 0x000000052e007209 */ /* 0x000fc60007800000 */
[----:B------:R-:W-:Y:S01]  /*1150*/  FMUL R6, R6, UR6 ;  /* 0x0000000606067c20 */ /* 0x000fe20008400000 */
[----:B------:R-:W-:-:S03]  /*1160*/  FMNMX R5, R47, R0, !PT ;  /* 0x000000002f057209 */ /* 0x000fc60007800000 */
[--C-:B------:R-:W-:Y:S01]  /*1170*/  FFMA R24, R24, UR6, -R6.reuse ;  /* 0x0000000618187c23 */ /* 0x100fe20008000806 */
[--C-:B------:R-:W-:Y:S01]  /*1180*/  FFMA R28, R28, UR6, -R6.reuse ;  /* 0x000000061c1c7c23 */ /* 0x100fe20008000806 */
[--C-:B------:R-:W-:Y:S01]  /*1190*/  FFMA R25, R25, UR6, -R6.reuse ;  /* 0x0000000619197c23 */ /* 0x100fe20008000806 */
[----:B------:R-:W-:Y:S01]  /*11a0*/  FMNMX R0, R50, R5, !PT ;  /* 0x0000000532007209 */ /* 0x000fe20007800000 */
[--C-:B------:R-:W-:Y:S01]  /*11b0*/  FFMA R36, R36, UR6, -R6.reuse ;  /* 0x0000000624247c23 */ /* 0x100fe20008000806 */
[----:B------:R-:W-:Y:S01]  /*11c0*/  FSETP.GEU.AND P6, PT, R24, -126, PT ;  /* 0xc2fc00001800780b */ /* 0x000fe20003fce000 */
[--C-:B------:R-:W-:Y:S01]  /*11d0*/  FFMA R29, R29, UR6, -R6.reuse ;  /* 0x000000061d1d7c23 */ /* 0x100fe20008000806 */
[----:B------:R-:W-:Y:S01]  /*11e0*/  FSETP.GEU.AND P5, PT, R28, -126, PT ;  /* 0xc2fc00001c00780b */ /* 0x000fe20003fae000 */
[--C-:B------:R-:W-:Y:S01]  /*11f0*/  FFMA R33, R33, UR6, -R6.reuse ;  /* 0x0000000621217c23 */ /* 0x100fe20008000806 */
[----:B------:R-:W-:Y:S01]  /*1200*/  FSETP.GEU.AND P2, PT, R25, -126, PT ;  /* 0xc2fc00001900780b */ /* 0x000fe20003f4e000 */
[--C-:B------:R-:W-:Y:S01]  /*1210*/  FFMA R32, R32, UR6, -R6.reuse ;  /* 0x0000000620207c23 */ /* 0x100fe20008000806 */
[----:B------:R-:W-:Y:S01]  /*1220*/  FMNMX R5, R51, R0, !PT ;  /* 0x0000000033057209 */ /* 0x000fe20007800000 */
[--C-:B------:R-:W-:Y:S01]  /*1230*/  FFMA R40, R40, UR6, -R6.reuse ;  /* 0x0000000628287c23 */ /* 0x100fe20008000806 */
[----:B------:R-:W-:Y:S01]  /*1240*/  FSETP.GEU.AND P3, PT, R29, -126, PT ;  /* 0xc2fc00001d00780b */ /* 0x000fe20003f6e000 */
[--C-:B------:R-:W-:Y:S01]  /*1250*/  FFMA R37, R37, UR6, -R6.reuse ;  /* 0x0000000625257c23 */ /* 0x100fe20008000806 */
[----:B------:R-:W-:Y:S01]  /*1260*/  FMNMX R0, R54, R5, !PT ;  /* 0x0000000536007209 */ /* 0x000fe20007800000 */
[--C-:B------:R-:W-:Y:S01]  /*1270*/  FFMA R48, R48, UR6, -R6.reuse ;  /* 0x0000000630307c23 */ /* 0x100fe20008000806 */
[----:B------:R-:W-:Y:S01]  /*1280*/  FSETP.GEU.AND P4, PT, R33, -126, PT ;  /* 0xc2fc00002100780b */ /* 0x000fe20003f8e000 */
[----:B------:R-:W-:Y:S01]  /*1290*/  @!P6 FMUL R24, R24, 0.5 ;  /* 0x3f0000001818e820 */ /* 0x000fe20000400000 */
[----:B------:R-:W-:Y:S01]  /*12a0*/  FMNMX R0, R55, R0, !PT ;  /* 0x0000000037007209 */ /* 0x000fe20007800000 */
[----:B------:R-:W-:Y:S01]  /*12b0*/  @!P5 FMUL R28, R28, 0.5 ;  /* 0x3f0000001c1cd820 */ /* 0x000fe20000400000 */
[----:B------:R-:W-:Y:S01]  /*12c0*/  FSETP.GEU.AND P1, PT, R32, -126, PT ;  /* 0xc2fc00002000780b */ /* 0x000fe20003f2e000 */
[----:B------:R-:W-:Y:S01]  /*12d0*/  @!P2 FMUL R25, R25, 0.5 ;  /* 0x3f0000001919a820 */ /* 0x000fe20000400000 */
[--C-:B------:R-:W-:Y:S01]  /*12e0*/  FFMA R41, R41, UR6, -R6.reuse ;  /* 0x0000000629297c23 */ /* 0x100fe20008000806 */
[----:B------:R-:W2:Y:S01]  /*12f0*/  MUFU.EX2 R24, R24 ;  /* 0x0000001800187308 */ /* 0x000ea20000000800 */
[----:B------:R-:W3:Y:S01]  /*1300*/  SHFL.BFLY PT, R5, R0, 0x1, 0x1f ;  /* 0x0c201f0000057f89 */ /* 0x000ee200000e0000 */
[----:B------:R-:W-:Y:S01]  /*1310*/  @!P3 FMUL R29, R29, 0.5 ;  /* 0x3f0000001d1db820 */ /* 0x000fe20000400000 */
[--C-:B------:R-:W-:Y:S01]  /*1320*/  FFMA R45, R45, UR6, -R6.reuse ;  /* 0x000000062d2d7c23 */ /* 0x100fe20008000806 */
[--C-:B------:R-:W-:Y:S01]  /*1330*/  FFMA R49, R49, UR6, -R6.reuse ;  /* 0x0000000631317c23 */ /* 0x100fe20008000806 */
[--C-:B------:R-:W-:Y:S01]  /*1340*/  FFMA R44, R44, UR6, -R6.reuse ;  /* 0x000000062c2c7c23 */ /* 0x100fe20008000806 */
[----:B------:R-:W-:Y:S01]  /*1350*/  @!P4 FMUL R33, R33, 0.5 ;  /* 0x3f0000002121c820 */ /* 0x000fe20000400000 */
[--C-:B------:R-:W-:Y:S01]  /*1360*/  FFMA R52, R52, UR6, -R6.reuse ;  /* 0x0000000634347c23 */ /* 0x100fe20008000806 */
[----:B------:R-:W4:Y:S01]  /*1370*/  MUFU.EX2 R28, R28 ;  /* 0x0000001c001c7308 */ /* 0x000f220000000800 */
[----:B------:R-:W-:Y:S01]  /*1380*/  FFMA R53, R53, UR6, -R6 ;  /* 0x0000000635357c23 */ /* 0x000fe20008000806 */
[----:B------:R-:W-:-:S06]  /*1390*/  @!P1 FMUL R32, R32, 0.5 ;  /* 0x3f00000020209820 */ /* 0x000fcc0000400000 */
[----:B------:R-:W5:Y:S01]  /*13a0*/  MUFU.EX2 R25, R25 ;  /* 0x0000001900197308 */ /* 0x000f620000000800 */
[----:B--2---:R-:W-:Y:S01]  /*13b0*/  @!P6 FMUL R24, R24, R24 ;  /* 0x000000181818e220 */ /* 0x004fe20000400000 */
[----:B------:R-:W-:-:S06]  /*13c0*/  FSETP.GEU.AND P6, PT, R36, -126, PT ;  /* 0xc2fc00002400780b */ /* 0x000fcc0003fce000 */
[----:B------:R-:W2:Y:S01]  /*13d0*/  MUFU.EX2 R29, R29 ;  /* 0x0000001d001d7308 */ /* 0x000ea20000000800 */
[----:B----4-:R-:W-:Y:S01]  /*13e0*/  @!P5 FMUL R28, R28, R28 ;  /* 0x0000001c1c1cd220 */ /* 0x010fe20000400000 */
[----:B------:R-:W-:Y:S02]  /*13f0*/  FSETP.GEU.AND P5, PT, R40, -126, PT ;  /* 0xc2fc00002800780b */ /* 0x000fe40003fae000 */
[----:B---3--:R-:W-:-:S03]  /*1400*/  FMNMX R5, R0, R5, !PT ;  /* 0x0000000500057209 */ /* 0x008fc60007800000 */
[----:B------:R-:W-:Y:S01]  /*1410*/  @!P6 FMUL R36, R36, 0.5 ;  /* 0x3f0000002424e820 */ /* 0x000fe20000400000 */
[----:B------:R-:W3:Y:S01]  /*1420*/  MUFU.EX2 R33, R33 ;  /* 0x0000002100217308 */ /* 0x000ee20000000800 */
[----:B-----5:R-:W-:Y:S01]  /*1430*/  @!P2 FMUL R25, R25, R25 ;  /* 0x000000191919a220 */ /* 0x020fe20000400000 */
[----:B------:R-:W-:Y:S01]  /*1440*/  FSETP.GEU.AND P2, PT, R37, -126, PT ;  /* 0xc2fc00002500780b */ /* 0x000fe20003f4e000 */
[----:B------:R-:W4:Y:S04]  /*1450*/  SHFL.BFLY PT, R4, R5, 0x2, 0x1f ;  /* 0x0c401f0005047f89 */ /* 0x000f2800000e0000 */
[----:B------:R-:W-:Y:S01]  /*1460*/  @!P5 FMUL R40, R40, 0.5 ;  /* 0x3f0000002828d820 */ /* 0x000fe20000400000 */
[----:B------:R-:W5:Y:S01]  /*1470*/  MUFU.EX2 R36, R36 ;  /* 0x0000002400247308 */ /* 0x000f620000000800 */
[----:B--2---:R-:W-:Y:S01]  /*1480*/  @!P3 FMUL R29, R29, R29 ;  /* 0x0000001d1d1db220 */ /* 0x004fe20000400000 */
[----:B------:R-:W-:-:S05]  /*1490*/  FSETP.GEU.AND P3, PT, R41, -126, PT ;  /* 0xc2fc00002900780b */ /* 0x000fca0003f6e000 */
[----:B------:R-:W-:Y:S01]  /*14a0*/  @!P2 FMUL R37, R37, 0.5 ;  /* 0x3f0000002525a820 */ /* 0x000fe20000400000 */
[----:B------:R-:W2:Y:S01]  /*14b0*/  MUFU.EX2 R7, R40 ;  /* 0x0000002800077308 */ /* 0x000ea20000000800 */
[----:B---3--:R-:W-:Y:S01]  /*14c0*/  @!P4 FMUL R33, R33, R33 ;  /* 0x000000212121c220 */ /* 0x008fe20000400000 */
[----:B------:R-:W-:-:S05]  /*14d0*/  FSETP.GEU.AND P4, PT, R45, -126, PT ;  /* 0xc2fc00002d00780b */ /* 0x000fca0003f8e000 */
[----:B------:R-:W-:Y:S01]  /*14e0*/  @!P3 FMUL R41, R41, 0.5 ;  /* 0x3f0000002929b820 */ /* 0x000fe20000400000 */
[----:B------:R-:W3:Y:S01]  /*14f0*/  MUFU.EX2 R32, R32 ;  /* 0x0000002000207308 */ /* 0x000ee20000000800 */
[----:B-----5:R-:W-:Y:S01]  /*1500*/  @!P6 FMUL R36, R36, R36 ;  /* 0x000000242424e220 */ /* 0x020fe20000400000 */
[----:B------:R-:W-:Y:S02]  /*1510*/  FSETP.GEU.AND P6, PT, R48, -126, PT ;  /* 0xc2fc00003000780b */ /* 0x000fe40003fce000 */
[----:B----4-:R-:W-:-:S03]  /*1520*/  FMNMX R4, R5, R4, !PT ;  /* 0x0000000405047209 */ /* 0x010fc60007800000 */
[----:B------:R-:W-:Y:S01]  /*1530*/  @!P4 FMUL R45, R45, 0.5 ;  /* 0x3f0000002d2dc820 */ /* 0x000fe20000400000 */
[----:B------:R-:W4:Y:S01]  /*1540*/  MUFU.EX2 R37, R37 ;  /* 0x0000002500257308 */ /* 0x000f220000000800 */
[----:B--2---:R-:W-:Y:S01]  /*1550*/  @!P5 FMUL R7, R7, R7 ;  /* 0x000000070707d220 */ /* 0x004fe20000400000 */
[----:B------:R-:W-:-:S03]  /*1560*/  FSETP.GEU.AND P5, PT, R49, -126, PT ;  /* 0xc2fc00003100780b */ /* 0x000fc60003fae000 */
[----:B------:R-:W-:Y:S01]  /*1570*/  FADD R2, R24, R7 ;  /* 0x0000000718027221 */ /* 0x000fe20000000000 */
[----:B------:R-:W-:Y:S01]  /*1580*/  F2FP.F16.F32.PACK_AB R24, R25, R24 ;  /* 0x000000181918723e */ /* 0x000fe200000000ff */
[----:B------:R-:W-:Y:S01]  /*1590*/  @!P6 FMUL R48, R48, 0.5 ;  /* 0x3f0000003030e820 */ /* 0x000fe20000400000 */
[----:B------:R-:W2:Y:S01]  /*15a0*/  MUFU.EX2 R8, R41 ;  /* 0x0000002900087308 */ /* 0x000ea20000000800 */
[----:B---3--:R-:W-:Y:S01]  /*15b0*/  @!P1 FMUL R32, R32, R32 ;  /* 0x0000002020209220 */ /* 0x008fe20000400000 */
[----:B------:R-:W-:-:S05]  /*15c0*/  FSETP.GEU.AND P1, PT, R44, -126, PT ;  /* 0xc2fc00002c00780b */ /* 0x000fca0003f2e000 */
[----:B------:R-:W-:Y:S01]  /*15d0*/  @!P5 FMUL R49, R49, 0.5 ;  /* 0x3f0000003131d820 */ /* 0x000fe20000400000 */
[----:B------:R-:W3:Y:S01]  /*15e0*/  MUFU.EX2 R9, R48 ;  /* 0x0000003000097308 */ /* 0x000ee20000000800 */
[----:B----4-:R-:W-:Y:S01]  /*15f0*/  @!P2 FMUL R37, R37, R37 ;  /* 0x000000252525a220 */ /* 0x010fe20000400000 */
[----:B------:R-:W-:-:S04]  /*1600*/  FSETP.NEU.AND P2, PT, R4, -INF , PT ;  /* 0xff8000000400780b */ /* 0x000fc80003f4d000 */
[----:B------:R-:W-:Y:S01]  /*1610*/  FSEL R0, R4, RZ, P2 ;  /* 0x000000ff04007208 */ /* 0x000fe20001000000 */
[----:B------:R-:W-:Y:S01]  /*1620*/  @!P1 FMUL R44, R44, 0.5 ;  /* 0x3f0000002c2c9820 */ /* 0x000fe20000400000 */
[----:B------:R-:W4:Y:S01]  /*1630*/  MUFU.EX2 R10, R45 ;  /* 0x0000002d000a7308 */ /* 0x000f220000000800 */
[----:B--2---:R-:W-:Y:S01]  /*1640*/  @!P3 FMUL R8, R8, R8 ;  /* 0x000000080808b220 */ /* 0x004fe20000400000 */
[----:B------:R-:W-:Y:S01]  /*1650*/  FSETP.GEU.AND P2, PT, R52, -126, PT ;  /* 0xc2fc00003400780b */ /* 0x000fe20003f4e000 */
[----:B------:R-:W-:Y:S01]  /*1660*/  FMUL R0, R0, UR6 ;  /* 0x0000000600007c20 */ /* 0x000fe20008400000 */
[----:B------:R-:W-:-:S03]  /*1670*/  FSETP.GEU.AND P3, PT, R53, -126, PT ;  /* 0xc2fc00003500780b */ /* 0x000fc60003f6e000 */
[--C-:B------:R-:W-:Y:S01]  /*1680*/  FFMA R30, R30, UR6, -R0.reuse ;  /* 0x000000061e1e7c23 */ /* 0x100fe20008000800 */
[----:B------:R-:W2:Y:S01]  /*1690*/  MUFU.EX2 R6, R49 ;  /* 0x0000003100067308 */ /* 0x000ea20000000800 */
[--C-:B------:R-:W-:Y:S01]  /*16a0*/  FFMA R27, R27, UR6, -R0.reuse ;  /* 0x000000061b1b7c23 */ /* 0x100fe20008000800 */
[--C-:B------:R-:W-:Y:S01]  /*16b0*/  FFMA R31, R31, UR6, -R0.reuse ;  /* 0x000000061f1f7c23 */ /* 0x100fe20008000800 */
[--C-:B------:R-:W-:Y:S01]  /*16c0*/  FFMA R26, R26, UR6, -R0.reuse ;  /* 0x000000061a1a7c23 */ /* 0x100fe20008000800 */
[----:B---3--:R-:W-:Y:S01]  /*16d0*/  @!P6 FMUL R9, R9, R9 ;  /* 0x000000090909e220 */ /* 0x008fe20000400000 */
[----:B------:R-:W-:Y:S01]  /*16e0*/  FSETP.GEU.AND P6, PT, R30, -126, PT ;  /* 0xc2fc00001e00780b */ /* 0x000fe20003fce000 */
[--C-:B------:R-:W-:Y:S01]  /*16f0*/  FFMA R42, R42, UR6, -R0.reuse ;  /* 0x000000062a2a7c23 */ /* 0x100fe20008000800 */
[----:B------:R-:W-:Y:S01]  /*1700*/  @!P2 FMUL R52, R52, 0.5 ;  /* 0x3f0000003434a820 */ /* 0x000fe20000400000 */
[----:B------:R-:W3:Y:S01]  /*1710*/  MUFU.EX2 R5, R44 ;  /* 0x0000002c00057308 */ /* 0x000ee20000000800 */
[----:B----4-:R-:W-:Y:S01]  /*1720*/  @!P4 FMUL R10, R10, R10 ;  /* 0x0000000a0a0ac220 */ /* 0x010fe20000400000 */
[----:B------:R-:W-:Y:S01]  /*1730*/  FSETP.GEU.AND P4, PT, R27, -126, PT ;  /* 0xc2fc00001b00780b */ /* 0x000fe20003f8e000 */
[----:B------:R-:W-:Y:S01]  /*1740*/  @!P3 FMUL R53, R53, 0.5 ;  /* 0x3f0000003535b820 */ /* 0x000fe20000400000 */
[--C-:B------:R-:W-:Y:S01]  /*1750*/  FFMA R34, R34, UR6, -R0.reuse ;  /* 0x0000000622227c23 */ /* 0x100fe20008000800 */
[--C-:B------:R-:W-:Y:S01]  /*1760*/  FFMA R35, R35, UR6, -R0.reuse ;  /* 0x0000000623237c23 */ /* 0x100fe20008000800 */
[--C-:B------:R-:W-:Y:S01]  /*1770*/  FFMA R39, R39, UR6, -R0.reuse ;  /* 0x0000000627277c23 */ /* 0x100fe20008000800 */
[--C-:B------:R-:W-:Y:S01]  /*1780*/  FFMA R50, R50, UR6, -R0.reuse ;  /* 0x0000000632327c23 */ /* 0x100fe20008000800 */
[----:B------:R-:W4:Y:S01]  /*1790*/  MUFU.EX2 R11, R52 ;  /* 0x00000034000b7308 */ /* 0x000f220000000800 */
[----:B--2---:R-:W-:Y:S01]  /*17a0*/  @!P5 FMUL R6, R6, R6 ;  /* 0x000000060606d220 */ /* 0x004fe20000400000 */
[----:B------:R-:W-:Y:S01]  /*17b0*/  FSETP.GEU.AND P5, PT, R31, -126, PT ;  /* 0xc2fc00001f00780b */ /* 0x000fe20003fae000 */
[----:B------:R-:W-:Y:S01]  /*17c0*/  @!P6 FMUL R30, R30, 0.5 ;  /* 0x3f0000001e1ee820 */ /* 0x000fe20000400000 */
[--C-:B------:R-:W-:Y:S01]  /*17d0*/  FFMA R38, R38, UR6, -R0.reuse ;  /* 0x0000000626267c23 */ /* 0x100fe20008000800 */
[--C-:B------:R-:W-:Y:S01]  /*17e0*/  FFMA R43, R43, UR6, -R0.reuse ;  /* 0x000000062b2b7c23 */ /* 0x100fe20008000800 */
[--C-:B------:R-:W-:Y:S01]  /*17f0*/  FFMA R46, R46, UR6, -R0.reuse ;  /* 0x000000062e2e7c23 */ /* 0x100fe20008000800 */
[----:B------:R-:W-:Y:S01]  /*1800*/  @!P4 FMUL R27, R27, 0.5 ;  /* 0x3f0000001b1bc820 */ /* 0x000fe20000400000 */
[----:B------:R-:W2:Y:S01]  /*1810*/  MUFU.EX2 R15, R30 ;  /* 0x0000001e000f7308 */ /* 0x000ea20000000800 */
[----:B---3--:R-:W-:Y:S01]  /*1820*/  @!P1 FMUL R5, R5, R5 ;  /* 0x0000000505059220 */ /* 0x008fe20000400000 */
[----:B------:R-:W-:Y:S01]  /*1830*/  FSETP.GEU.AND P1, PT, R26, -126, PT ;  /* 0xc2fc00001a00780b */ /* 0x000fe20003f2e000 */
[--C-:B------:R-:W-:Y:S01]  /*1840*/  FFMA R51, R51, UR6, -R0.reuse ;  /* 0x0000000633337c23 */ /* 0x100fe20008000800 */
[--C-:B------:R-:W-:Y:S01]  /*1850*/  FFMA R54, R54, UR6, -R0.reuse ;  /* 0x0000000636367c23 */ /* 0x100fe20008000800 */
[--C-:B------:R-:W-:Y:S01]  /*1860*/  FFMA R47, R47, UR6, -R0.reuse ;  /* 0x000000062f2f7c23 */ /* 0x100fe20008000800 */
[----:B------:R-:W-:Y:S01]  /*1870*/  FFMA R0, R55, UR6, -R0 ;  /* 0x0000000637007c23 */ /* 0x000fe20008000800 */
[----:B------:R-:W-:Y:S01]  /*1880*/  @!P5 FMUL R31, R31, 0.5 ;  /* 0x3f0000001f1fd820 */ /* 0x000fe20000400000 */
[----:B------:R-:W3:Y:S01]  /*1890*/  MUFU.EX2 R12, R53 ;  /* 0x00000035000c7308 */ /* 0x000ee20000000800 */
[----:B----4-:R-:W-:Y:S01]  /*18a0*/  @!P2 FMUL R11, R11, R11 ;  /* 0x0000000b0b0ba220 */ /* 0x010fe20000400000 */
[----:B------:R-:W-:Y:S01]  /*18b0*/  FSETP.GEU.AND P2, PT, R34, -126, PT ;  /* 0xc2fc00002200780b */ /* 0x000fe20003f4e000 */
[----:B------:R-:W-:Y:S01]  /*18c0*/  FADD R19, R32, R9 ;  /* 0x0000000920137221 */ /* 0x000fe20000000000 */
[----:B------:R-:W-:Y:S01]  /*18d0*/  FADD R21, R28, R5 ;  /* 0x000000051c157221 */ /* 0x000fe20000000000 */
[----:B------:R-:W-:Y:S01]  /*18e0*/  FADD R23, R33, R6 ;  /* 0x0000000621177221 */ /* 0x000fe20000000000 */
[----:B------:R-:W-:Y:S01]  /*18f0*/  FADD R22, R29, R10 ;  /* 0x0000000a1d167221 */ /* 0x000fe20000000000 */
[----:B------:R-:W-:Y:S01]  /*1900*/  @!P1 FMUL R26, R26, 0.5 ;  /* 0x3f0000001a1a9820 */ /* 0x000fe20000400000 */
[----:B------:R4:W5:Y:S01]  /*1910*/  MUFU.EX2 R14, R27 ;  /* 0x0000001b000e7308 */ /* 0x0009620000000800 */
[----:B--2---:R-:W-:Y:S01]  /*1920*/  @!P6 FMUL R15, R15, R15 ;  /* 0x0000000f0f0fe220 */ /* 0x004fe20000400000 */
[----:B------:R-:W-:Y:S01]  /*1930*/  FSETP.GEU.AND P6, PT, R42, -126, PT ;  /* 0xc2fc00002a00780b */ /* 0x000fe20003fce000 */
[----:B------:R-:W-:Y:S01]  /*1940*/  FADD R30, R2, R19 ;  /* 0x00000013021e7221 */ /* 0x000fe20000000000 */
[----:B------:R-:W-:Y:S01]  /*1950*/  FADD R2, R25, R8 ;  /* 0x0000000819027221 */ /* 0x000fe20000000000 */
[----:B------:R-:W-:-:S02]  /*1960*/  ULOP3.LUT UR6, UR13, 0x8, URZ, 0xc, !UPT ;  /* 0x000000080d067892 */ /* 0x000fc4000f8e0c3f */
[----:B------:R-:W-:Y:S01]  /*1970*/  @!P2 FMUL R34, R34, 0.5 ;  /* 0x3f0000002222a820 */ /* 0x000fe20000400000 */
[----:B------:R-:W2:Y:S01]  /*1980*/  MUFU.EX2 R16, R31 ;  /* 0x0000001f00107308 */ /* 0x000ea20000000800 */
[----:B---3--:R-:W-:Y:S01]  /*1990*/  @!P3 FMUL R12, R12, R12 ;  /* 0x0000000c0c0cb220 */ /* 0x008fe20000400000 */
[----:B------:R-:W-:Y:S01]  /*19a0*/  FSETP.GEU.AND P3, PT, R35, -126, PT ;  /* 0xc2fc00002300780b */ /* 0x000fe20003f6e000 */
[----:B------:R-:W-:Y:S02]  /*19b0*/  FADD R2, R2, R23 ;  /* 0x0000001702027221 */ /* 0x000fe40000000000 */
[----:B----4-:R-:W-:Y:S02]  /*19c0*/  FADD R27, R37, R12 ;  /* 0x0000000c251b7221 */ /* 0x010fe40000000000 */
[----:B------:R-:W-:Y:S01]  /*19d0*/  @!P6 FMUL R42, R42, 0.5 ;  /* 0x3f0000002a2ae820 */ /* 0x000fe20000400000 */
[----:B------:R3:W4:Y:S01]  /*19e0*/  MUFU.EX2 R13, R26 ;  /* 0x0000001a000d7308 */ /* 0x0007220000000800 */
[----:B-----5:R-:W-:Y:S01]  /*19f0*/  @!P4 FMUL R14, R14, R14 ;  /* 0x0000000e0e0ec220 */ /* 0x020fe20000400000 */
[----:B------:R-:W-:Y:S01]  /*1a00*/  FSETP.GEU.AND P4, PT, R39, -126, PT ;  /* 0xc2fc00002700780b */ /* 0x000fe20003f8e000 */
[----:B------:R-:W-:-:S04]  /*1a10*/  FADD R27, R22, R27 ;  /* 0x0000001b161b7221 */ /* 0x000fc80000000000 */
[----:B------:R-:W-:Y:S01]  /*1a20*/  @!P3 FMUL R35, R35, 0.5 ;  /* 0x3f0000002323b820 */ /* 0x000fe20000400000 */
[----:B------:R-:W5:Y:S01]  /*1a30*/  MUFU.EX2 R17, R34 ;  /* 0x0000002200117308 */ /* 0x000f620000000800 */
[----:B--2---:R-:W-:Y:S01]  /*1a40*/  @!P5 FMUL R16, R16, R16 ;  /* 0x000000101010d220 */ /* 0x004fe20000400000 */
[----:B------:R-:W-:Y:S01]  /*1a50*/  FSETP.GEU.AND P5, PT, R50, -126, PT ;  /* 0xc2fc00003200780b */ /* 0x000fe20003fae000 */
[----:B---3--:R-:W-:Y:S01]  /*1a60*/  FADD R26, R36, R11 ;  /* 0x0000000b241a7221 */ /* 0x008fe20000000000 */
[----:B------:R-:W-:Y:S02]  /*1a70*/  FADD R2, R2, R27 ;  /* 0x0000001b02027221 */ /* 0x000fe40000000000 */
[----:B------:R-:W-:Y:S01]  /*1a80*/  F2FP.F16.F32.PACK_AB R27, R16, R15 ;  /* 0x0000000f101b723e */ /* 0x000fe200000000ff */
[----:B------:R-:W-:Y:S01]  /*1a90*/  @!P4 FMUL R39, R39, 0.5 ;  /* 0x3f0000002727c820 */ /* 0x000fe20000400000 */
[----:B------:R-:W2:Y:S01]  /*1aa0*/  MUFU.EX2 R18, R35 ;  /* 0x0000002300127308 */ /* 0x000ea20000000800 */
[----:B----4-:R-:W-:Y:S01]  /*1ab0*/  @!P1 FMUL R13, R13, R13 ;  /* 0x0000000d0d0d9220 */ /* 0x010fe20000400000 */
[----:B------:R-:W-:Y:S01]  /*1ac0*/  FSETP.GEU.AND P1, PT, R38, -126, PT ;  /* 0xc2fc00002600780b */ /* 0x000fe20003f2e000 */
[----:B------:R-:W-:-:S03]  /*1ad0*/  FADD R21, R21, R26 ;  /* 0x0000001a15157221 */ /* 0x000fc60000000000 */
[----:B------:R-:W-:Y:S01]  /*1ae0*/  F2FP.F16.F32.PACK_AB R25, R14, R13 ;  /* 0x0000000d0e19723e */ /* 0x000fe200000000ff */
[----:B------:R-:W-:Y:S01]  /*1af0*/  @!P5 FMUL R50, R50, 0.5 ;  /* 0x3f0000003232d820 */ /* 0x000fe20000400000 */
[----:B------:R-:W3:Y:S01]  /*1b00*/  MUFU.EX2 R20, R39 ;  /* 0x0000002700147308 */ /* 0x000ee20000000800 */
[----:B-----5:R-:W-:Y:S01]  /*1b10*/  @!P2 FMUL R17, R17, R17 ;  /* 0x000000111111a220 */ /* 0x020fe20000400000 */
[----:B------:R-:W-:Y:S01]  /*1b20*/  FSETP.GEU.AND P2, PT, R43, -126, PT ;  /* 0xc2fc00002b00780b */ /* 0x000fe20003f4e000 */
[----:B------:R-:W-:Y:S01]  /*1b30*/  FADD R21, R30, R21 ;  /* 0x000000151e157221 */ /* 0x000fe20000000000 */
[----:B------:R-:W-:Y:S02]  /*1b40*/  F2FP.F16.F32.PACK_AB R30, R37, R36 ;  /* 0x00000024251e723e */ /* 0x000fe400000000ff */
[----:B------:R-:W-:Y:S01]  /*1b50*/  F2FP.F16.F32.PACK_AB R36, R6, R9 ;  /* 0x000000090624723e */ /* 0x000fe200000000ff */
[----:B------:R-:W-:Y:S01]  /*1b60*/  @!P1 FMUL R38, R38, 0.5 ;  /* 0x3f00000026269820 */ /* 0x000fe20000400000 */
[----:B------:R-:W4:Y:S01]  /*1b70*/  MUFU.EX2 R42, R42 ;  /* 0x0000002a002a7308 */ /* 0x000f220000000800 */
[----:B--2---:R-:W-:Y:S01]  /*1b80*/  @!P3 FMUL R18, R18, R18 ;  /* 0x000000121212b220 */ /* 0x004fe20000400000 */
[----:B------:R-:W-:-:S05]  /*1b90*/  FSETP.GEU.AND P3, PT, R46, -126, PT ;  /* 0xc2fc00002e00780b */ /* 0x000fca0003f6e000 */
[----:B------:R-:W-:Y:S01]  /*1ba0*/  @!P2 FMUL R43, R43, 0.5 ;  /* 0x3f0000002b2ba820 */ /* 0x000fe20000400000 */
[----:B------:R2:W5:Y:S01]  /*1bb0*/  MUFU.EX2 R31, R38 ;  /* 0x00000026001f7308 */ /* 0x0005620000000800 */
[----:B---3--:R-:W-:Y:S01]  /*1bc0*/  @!P4 FMUL R20, R20, R20 ;  /* 0x000000141414c220 */ /* 0x008fe20000400000 */
[----:B------:R-:W-:-:S05]  /*1bd0*/  FSETP.GEU.AND P4, PT, R51, -126, PT ;  /* 0xc2fc00003300780b */ /* 0x000fca0003f8e000 */
[----:B------:R-:W-:Y:S01]  /*1be0*/  @!P3 FMUL R46, R46, 0.5 ;  /* 0x3f0000002e2eb820 */ /* 0x000fe20000400000 */
[----:B------:R-:W3:Y:S01]  /*1bf0*/  MUFU.EX2 R50, R50 ;  /* 0x0000003200327308 */ /* 0x000ee20000000800 */
[----:B----4-:R-:W-:Y:S01]  /*1c00*/  @!P6 FMUL R42, R42, R42 ;  /* 0x0000002a2a2ae220 */ /* 0x010fe20000400000 */
[----:B------:R-:W-:Y:S02]  /*1c10*/  FSETP.GEU.AND P6, PT, R54, -126, PT ;  /* 0xc2fc00003600780b */ /* 0x000fe40003fce000 */
[----:B--2---:R-:W-:Y:S01]  /*1c20*/  F2FP.F16.F32.PACK_AB R38, R12, R11 ;  /* 0x0000000b0c26723e */ /* 0x004fe200000000ff */
[----:B------:R-:W-:Y:S02]  /*1c30*/  FADD R34, R13, R42 ;  /* 0x0000002a0d227221 */ /* 0x000fe40000000000 */
[----:B------:R-:W-:Y:S01]  /*1c40*/  @!P4 FMUL R51, R51, 0.5 ;  /* 0x3f0000003333c820 */ /* 0x000fe20000400000 */
[----:B------:R-:W2:Y:S01]  /*1c50*/  MUFU.EX2 R43, R43 ;  /* 0x0000002b002b7308 */ /* 0x000ea20000000800 */
[----:B-----5:R-:W-:Y:S01]  /*1c60*/  @!P1 FMUL R31, R31, R31 ;  /* 0x0000001f1f1f9220 */ /* 0x020fe20000400000 */
[----:B------:R-:W-:-:S05]  /*1c70*/  FSETP.GEU.AND P1, PT, R47, -126, PT ;  /* 0xc2fc00002f00780b */ /* 0x000fca0003f2e000 */
[----:B------:R-:W-:Y:S01]  /*1c80*/  @!P6 FMUL R54, R54, 0.5 ;  /* 0x3f0000003636e820 */ /* 0x000fe20000400000 */
[----:B------:R-:W4:Y:S01]  /*1c90*/  MUFU.EX2 R46, R46 ;  /* 0x0000002e002e7308 */ /* 0x000f220000000800 */
[----:B---3--:R-:W-:Y:S01]  /*1ca0*/  @!P5 FMUL R50, R50, R50 ;  /* 0x000000323232d220 */ /* 0x008fe20000400000 */
[----:B------:R-:W-:-:S03]  /*1cb0*/  FSETP.GEU.AND P5, PT, R0, -126, PT ;  /* 0xc2fc00000000780b */ /* 0x000fc60003fae000 */
[----:B------:R-:W-:Y:S02]  /*1cc0*/  FADD R39, R17, R50 ;  /* 0x0000003211277221 */ /* 0x000fe40000000000 */
[----:B------:R-:W-:Y:S01]  /*1cd0*/  @!P1 FMUL R47, R47, 0.5 ;  /* 0x3f0000002f2f9820 */ /* 0x000fe20000400000 */
[----:B------:R-:W3:Y:S01]  /*1ce0*/  MUFU.EX2 R51, R51 ;  /* 0x0000003300337308 */ /* 0x000ee20000000800 */
[----:B--2---:R-:W-:Y:S01]  /*1cf0*/  @!P2 FMUL R43, R43, R43 ;  /* 0x0000002b2b2ba220 */ /* 0x004fe20000400000 */
[----:B------:R-:W-:-:S05]  /*1d00*/  FADD R34, R34, R39 ;  /* 0x0000002722227221 */ /* 0x000fca0000000000 */
[----:B------:R-:W-:Y:S01]  /*1d10*/  @!P5 FMUL R0, R0, 0.5 ;  /* 0x3f0000000000d820 */ /* 0x000fe20000400000 */
[----:B------:R-:W2:Y:S01]  /*1d20*/  MUFU.EX2 R35, R47 ;  /* 0x0000002f00237308 */ /* 0x000ea20000000800 */
[----:B----4-:R-:W-:-:S04]  /*1d30*/  @!P3 FMUL R46, R46, R46 ;  /* 0x0000002e2e2eb220 */ /* 0x010fc80000400000 */
[----:B------:R-:W-:-:S03]  /*1d40*/  FADD R22, R15, R46 ;  /* 0x0000002e0f167221 */ /* 0x000fc60000000000 */
[----:B------:R-:W4:Y:S01]  /*1d50*/  MUFU.EX2 R54, R54 ;  /* 0x0000003600367308 */ /* 0x000f220000000800 */
[----:B---3--:R-:W-:-:S04]  /*1d60*/  @!P4 FMUL R51, R51, R51 ;  /* 0x000000333333c220 */ /* 0x008fc80000400000 */
[----:B------:R-:W-:Y:S01]  /*1d70*/  FADD R39, R18, R51 ;  /* 0x0000003312277221 */ /* 0x000fe20000000000 */
[----:B------:R-:W-:Y:S02]  /*1d80*/  F2FP.F16.F32.PACK_AB R37, R51, R50 ;  /* 0x000000323325723e */ /* 0x000fe400000000ff */
[----:B------:R3:W5:Y:S01]  /*1d90*/  MUFU.EX2 R19, R0 ;  /* 0x0000000000137308 */ /* 0x0007620000000800 */
[----:B--2---:R-:W-:-:S04]  /*1da0*/  @!P1 FMUL R35, R35, R35 ;  /* 0x0000002323239220 */ /* 0x004fc80000400000 */
[----:B------:R-:W-:Y:S01]  /*1db0*/  FADD R23, R16, R35 ;  /* 0x0000002310177221 */ /* 0x000fe20000000000 */
[----:B------:R-:W-:Y:S01]  /*1dc0*/  F2FP.F16.F32.PACK_AB R35, R35, R46 ;  /* 0x0000002e2323723e */ /* 0x000fe200000000ff */
[----:B----4-:R-:W-:Y:S01]  /*1dd0*/  @!P6 FMUL R54, R54, R54 ;  /* 0x000000363636e220 */ /* 0x010fe20000400000 */
[----:B---3--:R-:W-:-:S03]  /*1de0*/  FADD R0, R14, R43 ;  /* 0x0000002b0e007221 */ /* 0x008fc60000000000 */
[----:B------:R-:W-:Y:S01]  /*1df0*/  FADD R41, R31, R54 ;  /* 0x000000361f297221 */ /* 0x000fe20000000000 */
[----:B------:R-:W-:Y:S01]  /*1e00*/  FADD R0, R0, R39 ;  /* 0x0000002700007221 */ /* 0x000fe20000000000 */
[----:B------:R-:W-:Y:S01]  /*1e10*/  F2FP.F16.F32.PACK_AB R31, R20, R31 ;  /* 0x0000001f141f723e */ /* 0x000fe200000000ff */
[----:B-----5:R-:W-:Y:S01]  /*1e20*/  @!P5 FMUL R19, R19, R19 ;  /* 0x000000131313d220 */ /* 0x020fe20000400000 */
[----:B------:R-:W-:Y:S01]  /*1e30*/  FADD R41, R22, R41 ;  /* 0x0000002916297221 */ /* 0x000fe20000000000 */
[----:B------:R-:W-:Y:S02]  /*1e40*/  MOV R22, UR6 ;  /* 0x0000000600167c02 */ /* 0x000fe40008000f00 */
[----:B------:R-:W-:Y:S01]  /*1e50*/  FADD R26, R20, R19 ;  /* 0x00000013141a7221 */ /* 0x000fe20000000000 */
[----:B------:R-:W-:Y:S01]  /*1e60*/  FADD R34, R34, R41 ;  /* 0x0000002922227221 */ /* 0x000fe20000000000 */
[----:B------:R2:W-:Y:S02]  /*1e70*/  SYNCS.ARRIVE.TRANS64.A1T0 RZ, [R22+UR15], RZ ;  /* 0x000000ff16ff79a7 */ /* 0x0005e4000810000f */
[----:B------:R-:W-:Y:S01]  /*1e80*/  FADD R23, R23, R26 ;  /* 0x0000001a17177221 */ /* 0x000fe20000000000 */
[----:B------:R-:W-:-:S02]  /*1e90*/  F2FP.F16.F32.PACK_AB R26, R29, R28 ;  /* 0x0000001c1d1a723e */ /* 0x000fc400000000ff */
[----:B------:R-:W-:Y:S01]  /*1ea0*/  F2FP.F16.F32.PACK_AB R28, R33, R32 ;  /* 0x00000020211c723e */ /* 0x000fe200000000ff */
[----:B------:R-:W-:Y:S01]  /*1eb0*/  FADD R23, R0, R23 ;  /* 0x0000001700177221 */ /* 0x000fe20000000000 */
[----:B------:R-:W-:Y:S01]  /*1ec0*/  FADD R0, R21, R2 ;  /* 0x0000000215007221 */ /* 0x000fe20000000000 */
[----:B------:R-:W-:Y:S02]  /*1ed0*/  F2FP.F16.F32.PACK_AB R32, R8, R7 ;  /* 0x000000070820723e */ /* 0x000fe400000000ff */
[----:B------:R-:W-:Y:S01]  /*1ee0*/  FADD R2, R34, R23 ;  /* 0x0000001722027221 */ /* 0x000fe20000000000 */
[----:B------:R-:W-:Y:S02]  /*1ef0*/  F2FP.F16.F32.PACK_AB R34, R10, R5 ;  /* 0x000000050a22723e */ /* 0x000fe400000000ff */
[----:B------:R-:W-:Y:S02]  /*1f00*/  F2FP.F16.F32.PACK_AB R29, R18, R17 ;  /* 0x00000011121d723e */ /* 0x000fe400000000ff */
[----:B------:R-:W-:Y:S01]  /*1f10*/  F2FP.F16.F32.PACK_AB R33, R43, R42 ;  /* 0x0000002a2b21723e */ /* 0x000fe200000000ff */
[----:B--2---:R-:W-:Y:S06]  /*1f20*/  @!P0 BRA `(.L_x_19) ;  /* 0x0000000000048947 */ /* 0x004fec0003800000 */
[----:B-1----:R-:W-:Y:S01]  /*1f30*/  BPT.TRAP 0x1 ;  /* 0x000000040000795c */ /* 0x002fe20000300000 */
.L_x_19:
[----:B------:R-:W2:Y:S02]  /*1f40*/  SYNCS.PHASECHK.TRANS64.TRYWAIT P1, [UR37+0x7008], R56 ;  /* 0x00700838ff0075a7 */ /* 0x000ea40008020165 */
[----:B--2---:R-:W-:Y:S05]  /*1f50*/  @!P1 BRA `(.L_x_20) ;  /* 0x0000003800b49947 */ /* 0x004fea0003800000 */
.L_x_90:
[----:B------:R-:W-:Y:S01]  /*1f60*/  UIADD3 UR6, UR12, 0x100, URZ ;  /* 0x000001000c067890 */ /* 0x000fe2000fffe03f */
[----:B--2---:R-:W-:Y:S01]  /*1f70*/  WARPGROUP.ARRIVE ;  /* 0x00000000000079c5 */ /* 0x004fe20000000000 */
[----:B------:R-:W-:Y:S01]  /*1f80*/  UMOV UR7, 0x80000020 ;  /* 0x8000002000077882 */ /* 0x000fe20000000000 */
[----:B------:R-:W-:-:S06]  /*1f90*/  F2FP.F16.F32.PACK_AB R39, R19, R54 ;  /* 0x000000361327723e */ /* 0x000fcc00000000ff */
[----:B------:R-:W-:Y:S01]  /*1fa0*/  HGMMA.64x32x16.F32 R56, R24, gdesc[UR4].tnspB, RZ, !UPT, gsb0 ;  /* 0x4060000418387df0 */ /* 0x000fe2000c0008ff */
[----:B------:R-:W-:Y:S01]  /*1fb0*/  UIADD3 UR6, UR12, 0x140, URZ ;  /* 0x000001400c067890 */ /* 0x000fe2000fffe03f */
[----:B------:R-:W-:Y:S01]  /*1fc0*/  UMOV UR7, 0x80000020 ;  /* 0x8000002000077882 */ /* 0x000fe20000000000 */
[----:B------:R-:W-:Y:S02]  /*1fd0*/  WARPGROUP.DEPBAR.LE gsb0, 0x0 ;  /* 0x00008000000079c5 */ /* 0x000fe40000010000 */
[----:B------:R-:W-:-:S06]  /*1fe0*/  WARPGROUP.ARRIVE ;  /* 0x00000000000079c5 */ /* 0x000fcc0000000000 */
[----:B------:R-:W-:Y:S01]  /*1ff0*/  HGMMA.64x32x16.F32 R56, R28, gdesc[UR4].tnspB, R56, gsb0 ;  /* 0x406000041c387df0 */ /* 0x000fe20008000838 */
        /* <DEDUP_REMOVED lines=9> */
[----:B------:R-:W-:Y:S03]  /*2090*/  HGMMA.64x32x16.F32 R56, R36, gdesc[UR4].tnspB, R56, gsb0 ;  /* 0x4060000424387df0 */ /* 0x000fe60008000838 */
[----:B------:R-:W-:Y:S02]  /*20a0*/  WARPGROUP.DEPBAR.LE gsb0, 0x0 ;  /* 0x00008000000079c5 */ /* 0x000fe40000010000 */
[----:B------:R-:W-:Y:S05]  /*20b0*/  @!P0 BRA `(.L_x_21) ;  /* 0x0000000000048947 */ /* 0x000fea0003800000 */
[----:B-1----:R-:W-:Y:S01]  /*20c0*/  BPT.TRAP 0x1 ;  /* 0x000000040000795c */ /* 0x002fe20000300000 */
.L_x_21:
[----:B------:R-:W-:Y:S02]  /*20d0*/  UISETP.EQ.AND UP0, UPT, UR36, URZ, !UP0 ;  /* 0x0000003f2400728c */ /* 0x000fe4000c702270 */
[----:B------:R-:W-:Y:S02]  /*20e0*/  UIADD3 UR6, UR37, 0x7028, URZ ;  /* 0x0000702825067890 */ /* 0x000fe4000fffe03f */
[----:B------:R-:W-:Y:S02]  /*20f0*/  USEL UR7, URZ, 0x1, !UP0 ;  /* 0x000000013f077887 */ /* 0x000fe4000c000000 */
[----:B------:R-:W-:Y:S02]  /*2100*/  UPRMT UR6, URZ, 0x654, UR6 ;  /* 0x000006543f067896 */ /* 0x000fe40008000006 */
[----:B------:R-:W-:-:S04]  /*2110*/  USEL UR7, UR7, 0x2, UP1 ;  /* 0x0000000207077887 */ /* 0x000fc80008800000 */
[----:B------:R-:W-:-:S03]  /*2120*/  UISETP.GT.U32.AND UP0, UPT, UR7, 0x1, UPT ;  /* 0x000000010700788c */ /* 0x000fc6000bf04070 */
[----:B------:R-:W-:Y:S03]  /*2130*/  SYNCS.ARRIVE.TRANS64.RED.A1T0 RZ, [UR6], RZ ;  /* 0x000000ffffff79a7 */ /* 0x000fe60008100406 */
[----:B------:R-:W-:-:S13]  /*2140*/  PLOP3.LUT P1, PT, PT, PT, UP0, 0x80, 0x0 ;  /* 0x000000000000781c */ /* 0x000fda0003f2f008 */
[----:B------:R-:W-:Y:S05]  /*2150*/  @P1 BRA `(.L_x_22) ;  /* 0x0000000000041947 */ /* 0x000fea0003800000 */
[----:B-1----:R-:W-:Y:S01]  /*2160*/  BPT.TRAP 0x1 ;  /* 0x000000040000795c */ /* 0x002fe20000300000 */
.L_x_22:
[----:B------:R-:W2:Y:S02]  /*2170*/  LDC R5, c[0x0][0x28c] ;  /* 0x0000a300ff057b82 */ /* 0x000ea40000000800 */
[----:B--2---:R-:W-:-:S13]  /*2180*/  ISETP.GE.AND P2, PT, R5, 0x41, PT ;  /* 0x000000410500780c */ /* 0x004fda0003f46270 */
[----:B------:R-:W-:Y:S05]  /*2190*/  @!P2 BRA `(.L_x_23) ;  /* 0x0000001400e0a947 */ /* 0x000fea0003800000 */
[----:B------:R-:W-:Y:S01]  /*21a0*/  VIADD R5, R5, 0x3f ;  /* 0x0000003f05057836 */ /* 0x000fe20000000000 */
[----:B------:R-:W-:Y:S01]  /*21b0*/  MOV R9, R4 ;  /* 0x0000000400097202 */ /* 0x000fe20000000f00 */
[----:B------:R-:W-:Y:S01]  /*21c0*/  IMAD.MOV.U32 R7, RZ, RZ, R3 ;  /* 0x000000ffff077224 */ /* 0x000fe200078e0003 */
[----:B------:R-:W-:Y:S01]  /*21d0*/  UMOV UR13, 0x2 ;  /* 0x00000002000d7882 */ /* 0x000fe20000000000 */
[----:B------:R-:W-:Y:S01]  /*21e0*/  UMOV UR15, 0x1 ;  /* 0x00000001000f7882 */ /* 0x000fe20000000000 */
[----:B------:R-:W-:Y:S01]  /*21f0*/  SHF.R.S32.HI R6, RZ, 0x1f, R5 ;  /* 0x0000001fff067819 */ /* 0x000fe20000011405 */
[----:B------:R-:W-:-:S03]  /*2200*/  ULDC UR16, c[0x0][0x604] ;  /* 0x0001810000107ab9 */ /* 0x000fc60000000800 */
[----:B------:R-:W-:Y:S01]  /*2210*/  LEA.HI R6, R6, R5, RZ, 0x6 ;  /* 0x0000000506067211 */ /* 0x000fe200078f30ff */
[----:B------:R-:W-:-:S03]  /*2220*/  IMAD.MOV.U32 R5, RZ, RZ, RZ ;  /* 0x000000ffff057224 */ /* 0x000fc600078e00ff */
[----:B------:R-:W-:-:S07]  /*2230*/  SHF.R.S32.HI R6, RZ, 0x6, R6 ;  /* 0x00000006ff067819 */ /* 0x000fce0000011406 */
.L_x_34:
[----:B------:R-:W-:-:S13]  /*2240*/  PLOP3.LUT P3, PT, PT, PT, UP1, 0x80, 0x0 ;  /* 0x000000000000781c */ /* 0x000fda0003f6f018 */
[----:B------:R-:W-:Y:S05]  /*2250*/  @!P3 BRA `(.L_x_24) ;  /* 0x000000000004b947 */ /* 0x000fea0003800000 */
[----:B-1----:R-:W-:Y:S01]  /*2260*/  BPT.TRAP 0x1 ;  /* 0x000000040000795c */ /* 0x002fe20000300000 */
.L_x_24:
[----:B------:R-:W-:Y:S01]  /*2270*/  ULEA UR6, UR13, UR37, 0x3 ;  /* 0x000000250d067291 */ /* 0x000fe2000f8e183f */
[----:B------:R-:W-:-:S08]  /*2280*/  SHF.L.U32 R3, R5, 0x1f, RZ ;  /* 0x0000001f05037819 */ /* 0x000fd000000006ff */
[----:B------:R-:W2:Y:S02]  /*2290*/  SYNCS.PHASECHK.TRANS64.TRYWAIT P2, [UR6+0x7000], R3 ;  /* 0x00700003ff0075a7 */ /* 0x000ea40008040146 */
[----:B--2---:R-:W-:Y:S05]  /*22a0*/  @!P2 BRA `(.L_x_25) ;  /* 0x0000003400f8a947 */ /* 0x004fea0003800000 */
.L_x_91:
[----:B------:R-:W-:Y:S01]  /*22b0*/  ULEA UR6, UR13, UR14, 0x8 ;  /* 0x0000000e0d067291 */ /* 0x000fe2000f8e403f */
[----:B------:R-:W-:Y:S01]  /*22c0*/  WARPGROUP.ARRIVE ;  /* 0x00000000000079c5 */ /* 0x000fe20000000000 */
[----:B------:R-:W-:Y:S01]  /*22d0*/  UMOV UR7, 0x80000020 ;  /* 0x8000002000077882 */ /* 0x000fe20000000000 */
[----:B------:R-:W-:Y:S01]  /*22e0*/  UMOV UR11, 0x80000020 ;  /* 0x80000020000b7882 */ /* 0x000fe20000000000 */
[----:B------:R-:W-:Y:S02]  /*22f0*/  UIADD3 UR10, UR6, 0x2, URZ ;  /* 0x00000002060a7890 */ /* 0x000fe4000fffe03f */
[----:B------:R-:W-:-:S03]  /*2300*/  UIADD3 UR13, UR13, 0x1, URZ ;  /* 0x000000010d0d7890 */ /* 0x000fc6000fffe03f */
[----:B------:R-:W-:Y:S01]  /*2310*/  HGMMA.64x64x16.F32 R24, gdesc[UR4], RZ, !UPT, gsb0 ;  /* 0x00e00000041879f0 */ /* 0x000fe2000c0008ff */
[----:B------:R-:W-:-:S04]  /*2320*/  UISETP.NE.AND UP0, UPT, UR13, 0x5, UPT ;  /* 0x000000050d00788c */ /* 0x000fc8000bf05270 */
[----:B------:R-:W-:Y:S02]  /*2330*/  USEL UR6, URZ, 0x1, UP0 ;  /* 0x000000013f067887 */ /* 0x000fe40008000000 */
[----:B------:R-:W-:-:S04]  /*2340*/  USEL UR13, UR13, URZ, UP0 ;  /* 0x0000003f0d0d7287 */ /* 0x000fc80008000000 */
[----:B------:R-:W-:Y:S01]  /*2350*/  LOP3.LUT R72, R5, UR6, RZ, 0x3c, !PT ;  /* 0x0000000605487c12 */ /* 0x000fe2000f8e3cff */
[----:B------:R-:W-:Y:S02]  /*2360*/  WARPGROUP.DEPBAR.LE gsb0, 0x0 ;  /* 0x00008000000079c5 */ /* 0x000fe40000010000 */
[----:B------:R-:W-:-:S06]  /*2370*/  WARPGROUP.ARRIVE ;  /* 0x00000000000079c5 */ /* 0x000fcc0000000000 */
[----:B------:R-:W-:Y:S03]  /*2380*/  HGMMA.64x64x16.F32 R24, gdesc[UR8], R24, gsb0 ;  /* 0x00e00000081879f0 */ /* 0x000fe60008000818 */
[----:B------:R-:W-:Y:S02]  /*2390*/  WARPGROUP.DEPBAR.LE gsb0, 0x0 ;  /* 0x00008000000079c5 */ /* 0x000fe40000010000 */
[----:B------:R-:W-:Y:S05]  /*23a0*/  @!P3 BRA `(.L_x_26) ;  /* 0x000000000004b947 */ /* 0x000fea0003800000 */
[----:B-1----:R-:W-:Y:S01]  /*23b0*/  BPT.TRAP 0x1 ;  /* 0x000000040000795c */ /* 0x002fe20000300000 */
.L_x_26:
[----:B--2---:R-:W-:Y:S01]  /*23c0*/  FMNMX R4, R24, R7, !PT ;  /* 0x0000000718047209 */ /* 0x004fe20007800000 */
[----:B------:R-:W-:Y:S01]  /*23d0*/  ULEA UR6, UR13, UR37, 0x3 ;  /* 0x000000250d067291 */ /* 0x000fe2000f8e183f */
[----:B------:R-:W-:Y:S02]  /*23e0*/  FMNMX R10, R26, R9, !PT ;  /* 0x000000091a0a7209 */ /* 0x000fe40007800000 */
        /* <DEDUP_REMOVED lines=27> */
[C---:B------:R-:W-:Y:S01]  /*25a0*/  FMUL R5, R8.reuse, UR16 ;  /* 0x0000001008057c20 */ /* 0x040fe20008400000 */
[----:B------:R-:W-:Y:S01]  /*25b0*/  FMNMX R11, R39, R4, !PT ;  /* 0x00000004270b7209 */ /* 0x000fe20007800000 */
[----:B------:R-:W-:Y:S02]  /*25c0*/  FADD R8, -R8, R7 ;  /* 0x0000000708087221 */ /* 0x000fe40000000100 */
[--C-:B------:R-:W-:Y:S01]  /*25d0*/  FFMA R24, R24, UR16, -R5.reuse ;  /* 0x0000001018187c23 */ /* 0x100fe20008000805 */
[--C-:B------:R-:W-:Y:S01]  /*25e0*/  FFMA R25, R25, UR16, -R5.reuse ;  /* 0x0000001019197c23 */ /* 0x100fe20008000805 */
[----:B------:R-:W-:Y:S01]  /*25f0*/  FMNMX R4, R42, R11, !PT ;  /* 0x0000000b2a047209 */ /* 0x000fe20007800000 */
[--C-:B------:R-:W-:Y:S01]  /*2600*/  FFMA R28, R28, UR16, -R5.reuse ;  /* 0x000000101c1c7c23 */ /* 0x100fe20008000805 */
        /* <DEDUP_REMOVED lines=14> */
[----:B------:R-:W-:Y:S01]  /*26f0*/  @!P5 FMUL R24, R24, 0.5 ;  /* 0x3f0000001818d820 */ /* 0x000fe20000400000 */
[----:B------:R-:W-:Y:S01]  /*2700*/  FSETP.GEU.AND P6, PT, R32, -126, PT ;  /* 0xc2fc00002000780b */ /* 0x000fe20003fce000 */
[----:B------:R-:W-:Y:S01]  /*2710*/  @!P3 FMUL R25, R25, 0.5 ;  /* 0x3f0000001919b820 */ /* 0x000fe20000400000 */
[----:B------:R-:W-:Y:S01]  /*2720*/  FMNMX R4, R50, R11, !PT ;  /* 0x0000000b32047209 */ /* 0x000fe20007800000 */
[--C-:B------:R-:W-:Y:S01]  /*2730*/  FFMA R44, R44, UR16, -R5.reuse ;  /* 0x000000102c2c7c23 */ /* 0x100fe20008000805 */
[--C-:B------:R-:W-:Y:S01]  /*2740*/  FFMA R45, R45, UR16, -R5.reuse ;  /* 0x000000102d2d7c23 */ /* 0x100fe20008000805 */
[----:B------:R-:W2:Y:S01]  /*2750*/  MUFU.EX2 R24, R24 ;  /* 0x0000001800187308 */ /* 0x000ea20000000800 */
[----:B------:R-:W-:Y:S01]  /*2760*/  FMNMX R11, R51, R4, !PT ;  /* 0x00000004330b7209 */ /* 0x000fe20007800000 */
[----:B------:R-:W-:Y:S01]  /*2770*/  @!P2 FMUL R28, R28, 0.5 ;  /* 0x3f0000001c1ca820 */ /* 0x000fe20000400000 */
[--C-:B------:R-:W-:Y:S01]  /*2780*/  FFMA R48, R48, UR16, -R5.reuse ;  /* 0x0000001030307c23 */ /* 0x100fe20008000805 */
[----:B------:R-:W-:Y:S01]  /*2790*/  @!P4 FMUL R29, R29, 0.5 ;  /* 0x3f0000001d1dc820 */ /* 0x000fe20000400000 */
[----:B------:R-:W-:Y:S01]  /*27a0*/  FMNMX R4, R54, R11, !PT ;  /* 0x0000000b36047209 */ /* 0x000fe20007800000 */
[--C-:B------:R-:W-:Y:S01]  /*27b0*/  FFMA R49, R49, UR16, -R5.reuse ;  /* 0x0000001031317c23 */ /* 0x100fe20008000805 */
[--C-:B------:R-:W-:Y:S01]  /*27c0*/  FFMA R52, R52, UR16, -R5.reuse ;  /* 0x0000001034347c23 */ /* 0x100fe20008000805 */
[----:B------:R-:W3:Y:S01]  /*27d0*/  MUFU.EX2 R25, R25 ;  /* 0x0000001900197308 */ /* 0x000ee20000000800 */
[----:B------:R-:W-:Y:S01]  /*27e0*/  FMNMX R4, R55, R4, !PT ;  /* 0x0000000437047209 */ /* 0x000fe20007800000 */
[----:B------:R-:W-:Y:S01]  /*27f0*/  @!P6 FMUL R32, R32, 0.5 ;  /* 0x3f0000002020e820 */ /* 0x000fe20000400000 */
[----:B------:R-:W-:Y:S01]  /*2800*/  FFMA R53, R53, UR16, -R5 ;  /* 0x0000001035357c23 */ /* 0x000fe20008000805 */
[----:B------:R-:W-:-:S02]  /*2810*/  FMUL R8, R8, UR16 ;  /* 0x0000001008087c20 */ /* 0x000fc40008400000 */
[----:B------:R-:W4:Y:S02]  /*2820*/  SHFL.BFLY PT, R11, R4, 0x1, 0x1f ;  /* 0x0c201f00040b7f89 */ /* 0x000f2400000e0000 */
[----:B------:R-:W5:Y:S01]  /*2830*/  MUFU.EX2 R28, R28 ;  /* 0x0000001c001c7308 */ /* 0x000f620000000800 */
[----:B--2---:R-:W-:Y:S01]  /*2840*/  @!P5 FMUL R24, R24, R24 ;  /* 0x000000181818d220 */ /* 0x004fe20000400000 */
[----:B------:R-:W-:-:S06]  /*2850*/  FSETP.GEU.AND P5, PT, R33, -126, PT ;  /* 0xc2fc00002100780b */ /* 0x000fcc0003fae000 */
        /* <DEDUP_REMOVED lines=11> */
[----:B------:R-:W-:Y:S01]  /*2910*/  FSETP.GEU.AND P4, PT, R40, -126, PT ;  /* 0xc2fc00002800780b */ /* 0x000fe20003f8e000 */
[----:B------:R-:W2:Y:S04]  /*2920*/  SHFL.BFLY PT, R15, R4, 0x2, 0x1f ;  /* 0x0c401f00040f7f89 */ /* 0x000ea800000e0000 */
[----:B------:R-:W-:Y:S01]  /*2930*/  @!P2 FMUL R37, R37, 0.5 ;  /* 0x3f0000002525a820 */ /* 0x000fe20000400000 */
[----:B------:R-:W5:Y:S01]  /*2940*/  MUFU.EX2 R36, R36 ;  /* 0x0000002400247308 */ /* 0x000f620000000800 */
[----:B---3--:R-:W-:Y:S01]  /*2950*/  @!P6 FMUL R32, R32, R32 ;  /* 0x000000202020e220 */ /* 0x008fe20000400000 */
[----:B------:R-:W-:-:S05]  /*2960*/  FSETP.GEU.AND P6, PT, R41, -126, PT ;  /* 0xc2fc00002900780b */ /* 0x000fca0003fce000 */
[----:B------:R-:W-:Y:S01]  /*2970*/  @!P4 FMUL R40, R40, 0.5 ;  /* 0x3f0000002828c820 */ /* 0x000fe20000400000 */
[----:B------:R-:W3:Y:S01]  /*2980*/  MUFU.EX2 R37, R37 ;  /* 0x0000002500257308 */ /* 0x000ee20000000800 */
[----:B----4-:R-:W-:Y:S01]  /*2990*/  @!P5 FMUL R33, R33, R33 ;  /* 0x000000212121d220 */ /* 0x010fe20000400000 */
[----:B------:R-:W-:-:S05]  /*29a0*/  FSETP.GEU.AND P5, PT, R44, -126, PT ;  /* 0xc2fc00002c00780b */ /* 0x000fca0003fae000 */
[----:B------:R-:W-:Y:S01]  /*29b0*/  @!P6 FMUL R41, R41, 0.5 ;  /* 0x3f0000002929e820 */ /* 0x000fe20000400000 */
[----:B------:R-:W4:Y:S01]  /*29c0*/  MUFU.EX2 R11, R40 ;  /* 0x00000028000b7308 */ /* 0x000f220000000800 */
[----:B-----5:R-:W-:Y:S01]  /*29d0*/  @!P3 FMUL R36, R36, R36 ;  /* 0x000000242424b220 */ /* 0x020fe20000400000 */
[----:B------:R-:W-:Y:S02]  /*29e0*/  FSETP.GEU.AND P3, PT, R45, -126, PT ;  /* 0xc2fc00002d00780b */ /* 0x000fe40003f6e000 */
[----:B--2---:R-:W-:-:S03]  /*29f0*/  FMNMX R4, R4, R15, !PT ;  /* 0x0000000f04047209 */ /* 0x004fc60007800000 */
[----:B------:R-:W-:Y:S01]  /*2a00*/  @!P5 FMUL R44, R44, 0.5 ;  /* 0x3f0000002c2cd820 */ /* 0x000fe20000400000 */
[----:B------:R-:W2:Y:S01]  /*2a10*/  MUFU.EX2 R10, R41 ;  /* 0x00000029000a7308 */ /* 0x000ea20000000800 */
        /* <DEDUP_REMOVED lines=8> */
[----:B--2---:R-:W-:Y:S01]  /*2aa0*/  @!P6 FMUL R10, R10, R10 ;  /* 0x0000000a0a0ae220 */ /* 0x004fe20000400000 */
[----:B------:R-:W-:-:S03]  /*2ab0*/  FSETP.NEU.AND P6, PT, R4, -INF , PT ;  /* 0xff8000000400780b */ /* 0x000fc60003fcd000 */
[----:B------:R-:W-:Y:S01]  /*2ac0*/  FADD R7, R25, R10 ;  /* 0x0000000a19077221 */ /* 0x000fe20000000000 */
[----:B------:R-:W-:Y:S01]  /*2ad0*/  FSEL R18, R4, RZ, P6 ;  /* 0x000000ff04127208 */ /* 0x000fe20003000000 */
[----:B------:R-:W-:Y:S01]  /*2ae0*/  @!P4 FMUL R49, R49, 0.5 ;  /* 0x3f0000003131c820 */ /* 0x000fe20000400000 */
[----:B------:R-:W-:Y:S01]  /*2af0*/  FSETP.GEU.AND P6, PT, R52, -126, PT ;  /* 0xc2fc00003400780b */ /* 0x000fe20003fce000 */
[----:B---3--:R-:W-:Y:S01]  /*2b00*/  @!P5 FMUL R13, R13, R13 ;  /* 0x0000000d0d0dd220 */ /* 0x008fe20000400000 */
[----:B------:R-:W2:Y:S01]  /*2b10*/  MUFU.EX2 R15, R48 ;  /* 0x00000030000f7308 */ /* 0x000ea20000000800 */
[C---:B------:R-:W-:Y:S01]  /*2b20*/  FMUL R17, R18.reuse, UR16 ;  /* 0x0000001012117c20 */ /* 0x040fe20008400000 */
[----:B------:R-:W-:Y:S01]  /*2b30*/  FSETP.GEU.AND P5, PT, R53, -126, PT ;  /* 0xc2fc00003500780b */ /* 0x000fe20003fae000 */
[----:B------:R-:W-:Y:S01]  /*2b40*/  FADD R18, -R18, R9 ;  /* 0x0000000912127221 */ /* 0x000fe20000000100 */
[----:B------:R-:W-:Y:S01]  /*2b50*/  FADD R9, R24, R11 ;  /* 0x0000000b18097221 */ /* 0x000fe20000000000 */
[--C-:B------:R-:W-:Y:S01]  /*2b60*/  FFMA R26, R26, UR16, -R17.reuse ;  /* 0x000000101a1a7c23 */ /* 0x100fe20008000811 */
[--C-:B------:R-:W-:Y:S01]  /*2b70*/  FFMA R27, R27, UR16, -R17.reuse ;  /* 0x000000101b1b7c23 */ /* 0x100fe20008000811 */
[----:B----4-:R-:W-:Y:S01]  /*2b80*/  @!P3 FMUL R12, R12, R12 ;  /* 0x0000000c0c0cb220 */ /* 0x010fe20000400000 */
[----:B------:R-:W3:Y:S01]  /*2b90*/  MUFU.EX2 R14, R49 ;  /* 0x00000031000e7308 */ /* 0x000ee20000000800 */
[--C-:B------:R-:W-:Y:S01]  /*2ba0*/  FFMA R19, R30, UR16, -R17.reuse ;  /* 0x000000101e137c23 */ /* 0x100fe20008000811 */
[----:B------:R-:W-:Y:S01]  /*2bb0*/  FSETP.GEU.AND P3, PT, R26, -126, PT ;  /* 0xc2fc00001a00780b */ /* 0x000fe20003f6e000 */
[----:B------:R-:W-:Y:S01]  /*2bc0*/  @!P6 FMUL R52, R52, 0.5 ;  /* 0x3f0000003434e820 */ /* 0x000fe20000400000 */
[--C-:B------:R-:W-:Y:S01]  /*2bd0*/  FFMA R20, R31, UR16, -R17.reuse ;  /* 0x000000101f147c23 */ /* 0x100fe20008000811 */
[--C-:B------:R-:W-:Y:S01]  /*2be0*/  FFMA R21, R34, UR16, -R17.reuse ;  /* 0x0000001022157c23 */ /* 0x100fe20008000811 */
[--C-:B------:R-:W-:Y:S01]  /*2bf0*/  FFMA R22, R35, UR16, -R17.reuse ;  /* 0x0000001023167c23 */ /* 0x100fe20008000811 */
[----:B------:R-:W-:Y:S01]  /*2c00*/  @!P5 FMUL R53, R53, 0.5 ;  /* 0x3f0000003535d820 */ /* 0x000fe20000400000 */
[----:B------:R-:W4:Y:S01]  /*2c10*/  MUFU.EX2 R5, R52 ;  /* 0x0000003400057308 */ /* 0x000f220000000800 */
[----:B--2---:R-:W-:Y:S01]  /*2c20*/  @!P2 FMUL R15, R15, R15 ;  /* 0x0000000f0f0fa220 */ /* 0x004fe20000400000 */
[----:B------:R-:W-:Y:S01]  /*2c30*/  FSETP.GEU.AND P2, PT, R27, -126, PT ;  /* 0xc2fc00001b00780b */ /* 0x000fe20003f4e000 */
[--C-:B------:R-:W-:Y:S01]  /*2c40*/  FFMA R42, R42, UR16, -R17.reuse ;  /* 0x000000102a2a7c23 */ /* 0x100fe20008000811 */
        /* <DEDUP_REMOVED lines=9> */
[----:B------:R-:W-:Y:S01]  /*2ce0*/  FFMA R54, R54, UR16, -R17 ;  /* 0x0000001036367c23 */ /* 0x000fe20008000811 */
[----:B------:R-:W-:Y:S01]  /*2cf0*/  F2FP.F16.F32.PACK_AB R24, R25, R24 ;  /* 0x000000181918723e */ /* 0x000fe200000000ff */
[----:B------:R-:W-:Y:S01]  /*2d00*/  @!P2 FMUL R27, R27, 0.5 ;  /* 0x3f0000001b1ba820 */ /* 0x000fe20000400000 */
[----:B------:R3:W5:Y:S01]  /*2d10*/  MUFU.EX2 R23, R26 ;  /* 0x0000001a00177308 */ /* 0x0007620000000800 */
[----:B----4-:R-:W-:Y:S01]  /*2d20*/  @!P6 FMUL R5, R5, R5 ;  /* 0x000000050505e220 */ /* 0x010fe20000400000 */
[----:B------:R-:W-:-:S05]  /*2d30*/  FSETP.GEU.AND P6, PT, R20, -126, PT ;  /* 0xc2fc00001400780b */ /* 0x000fca0003fce000 */
[----:B------:R-:W-:Y:S01]  /*2d40*/  @!P4 FMUL R19, R19, 0.5 ;  /* 0x3f0000001313c820 */ /* 0x000fe20000400000 */
[----:B------:R-:W4:Y:S01]  /*2d50*/  MUFU.EX2 R30, R27 ;  /* 0x0000001b001e7308 */ /* 0x000f220000000800 */
[----:B--2---:R-:W-:Y:S01]  /*2d60*/  @!P5 FMUL R16, R16, R16 ;  /* 0x000000101010d220 */ /* 0x004fe20000400000 */
[----:B------:R-:W-:Y:S01]  /*2d70*/  FSETP.GEU.AND P5, PT, R21, -126, PT ;  /* 0xc2fc00001500780b */ /* 0x000fe20003fae000 */
[----:B---3--:R-:W-:-:S04]  /*2d80*/  FFMA R26, R38, UR16, -R17 ;  /* 0x00000010261a7c23 */ /* 0x008fc80008000811 */
[----:B------:R-:W-:Y:S01]  /*2d90*/  @!P6 FMUL R20, R20, 0.5 ;  /* 0x3f0000001414e820 */ /* 0x000fe20000400000 */
[----:B------:R2:W3:Y:S01]  /*2da0*/  MUFU.EX2 R31, R19 ;  /* 0x00000013001f7308 */ /* 0x0004e20000000800 */
[----:B-----5:R-:W-:Y:S01]  /*2db0*/  @!P3 FMUL R23, R23, R23 ;  /* 0x000000171717b220 */ /* 0x020fe20000400000 */
[----:B------:R-:W-:-:S05]  /*2dc0*/  FSETP.GEU.AND P3, PT, R22, -126, PT ;  /* 0xc2fc00001600780b */ /* 0x000fca0003f6e000 */
[----:B------:R-:W-:Y:S01]  /*2dd0*/  @!P5 FMUL R21, R21, 0.5 ;  /* 0x3f0000001515d820 */ /* 0x000fe20000400000 */
[----:B------:R5:W1:Y:S01]  /*2de0*/  MUFU.EX2 R34, R20 ;  /* 0x0000001400227308 */ /* 0x000a620000000800 */
[--C-:B--2---:R-:W-:Y:S01]  /*2df0*/  FFMA R19, R39, UR16, -R17.reuse ;  /* 0x0000001027137c23 */ /* 0x104fe20008000811 */
[----:B----4-:R-:W-:Y:S01]  /*2e00*/  @!P2 FMUL R30, R30, R30 ;  /* 0x0000001e1e1ea220 */ /* 0x010fe20000400000 */
[----:B------:R-:W-:Y:S01]  /*2e10*/  FSETP.GEU.AND P2, PT, R26, -126, PT ;  /* 0xc2fc00001a00780b */ /* 0x000fe20003f4e000 */
[----:B------:R-:W-:-:S03]  /*2e20*/  FFMA R17, R55, UR16, -R17 ;  /* 0x0000001037117c23 */ /* 0x000fc60008000811 */
[----:B------:R-:W-:Y:S01]  /*2e30*/  @!P3 FMUL R22, R22, 0.5 ;  /* 0x3f0000001616b820 */ /* 0x000fe20000400000 */
[----:B------:R-:W2:Y:S01]  /*2e40*/  MUFU.EX2 R35, R21 ;  /* 0x0000001500237308 */ /* 0x000ea20000000800 */
[----:B---3--:R-:W-:Y:S01]  /*2e50*/  @!P4 FMUL R31, R31, R31 ;  /* 0x0000001f1f1fc220 */ /* 0x008fe20000400000 */
[----:B------:R-:W-:Y:S01]  /*2e60*/  FSETP.GEU.AND P4, PT, R19, -126, PT ;  /* 0xc2fc00001300780b */ /* 0x000fe20003f8e000 */
[----:B-----5:R-:W-:Y:S01]  /*2e70*/  FADD R20, R32, R15 ;  /* 0x0000000f20147221 */ /* 0x020fe20000000000 */
[----:B------:R-:W-:-:S03]  /*2e80*/  F2FP.F16.F32.PACK_AB R25, R30, R23 ;  /* 0x000000171e19723e */ /* 0x000fc600000000ff */
[----:B------:R-:W-:Y:S01]  /*2e90*/  FADD R9, R9, R20 ;  /* 0x0000001409097221 */ /* 0x000fe20000000000 */
[----:B------:R3:W4:Y:S01]  /*2ea0*/  MUFU.EX2 R38, R22 ;  /* 0x0000001600267308 */ /* 0x0007220000000800 */
[----:B------:R-:W-:Y:S01]  /*2eb0*/  @!P2 FMUL R26, R26, 0.5 ;  /* 0x3f0000001a1aa820 */ /* 0x000fe20000400000 */
[----:B-1----:R-:W-:Y:S01]  /*2ec0*/  @!P6 FMUL R34, R34, R34 ;  /* 0x000000222222e220 */ /* 0x002fe20000400000 */
[----:B------:R-:W-:-:S04]  /*2ed0*/  FSETP.GEU.AND P6, PT, R42, -126, PT ;  /* 0xc2fc00002a00780b */ /* 0x000fc80003fce000 */
[----:B------:R-:W-:Y:S01]  /*2ee0*/  @!P4 FMUL R19, R19, 0.5 ;  /* 0x3f0000001313c820 */ /* 0x000fe20000400000 */
[----:B------:R1:W5:Y:S01]  /*2ef0*/  MUFU.EX2 R39, R26 ;  /* 0x0000001a00277308 */ /* 0x0003620000000800 */
[----:B--2---:R-:W-:Y:S01]  /*2f00*/  @!P5 FMUL R35, R35, R35 ;  /* 0x000000232323d220 */ /* 0x004fe20000400000 */
[----:B------:R-:W-:Y:S01]  /*2f10*/  FSETP.GEU.AND P5, PT, R43, -126, PT ;  /* 0xc2fc00002b00780b */ /* 0x000fe20003fae000 */
[----:B---3--:R-:W-:-:S05]  /*2f20*/  FADD R22, R36, R5 ;  /* 0x0000000524167221 */ /* 0x008fca0000000000 */
[----:B------:R2:W3:Y:S01]  /*2f30*/  MUFU.EX2 R40, R19 ;  /* 0x0000001300287308 */ /* 0x0004e20000000800 */
[----:B----4-:R-:W-:Y:S01]  /*2f40*/  @!P3 FMUL R38, R38, R38 ;  /* 0x000000262626b220 */ /* 0x010fe20000400000 */
[----:B------:R-:W-:Y:S01]  /*2f50*/  FSETP.GEU.AND P3, PT, R46, -126, PT ;  /* 0xc2fc00002e00780b */ /* 0x000fe20003f6e000 */
[----:B------:R-:W-:Y:S01]  /*2f60*/  @!P6 FMUL R42, R42, 0.5 ;  /* 0x3f0000002a2ae820 */ /* 0x000fe20000400000 */
[----:B-1----:R-:W-:Y:S01]  /*2f70*/  FMUL R26, R18, UR16 ;  /* 0x00000010121a7c20 */ /* 0x002fe20008400000 */
[----:B------:R-:W-:Y:S02]  /*2f80*/  FADD R18, R33, R14 ;  /* 0x0000000e21127221 */ /* 0x000fe40000000000 */
[----:B------:R-:W-:Y:S01]  /*2f90*/  @!P5 FMUL R43, R43, 0.5 ;  /* 0x3f0000002b2bd820 */ /* 0x000fe20000400000 */
[----:B-----5:R-:W-:Y:S01]  /*2fa0*/  @!P2 FMUL R39, R39, R39 ;  /* 0x000000272727a220 */ /* 0x020fe20000400000 */
[----:B------:R-:W-:Y:S01]  /*2fb0*/  FSETP.GEU.AND P2, PT, R47, -126, PT ;  /* 0xc2fc00002f00780b */ /* 0x000fe20003f4e000 */
[----:B------:R-:W1:Y:S01]  /*2fc0*/  MUFU.EX2 R42, R42 ;  /* 0x0000002a002a7308 */ /* 0x000e620000000800 */
[----:B------:R-:W-:Y:S01]  /*2fd0*/  FADD R21, R7, R18 ;  /* 0x0000001207157221 */ /* 0x000fe20000000000 */
[----:B------:R-:W-:Y:S01]  /*2fe0*/  FADD R18, R29, R12 ;  /* 0x0000000c1d127221 */ /* 0x000fe20000000000 */
[----:B--2---:R-:W-:-:S02]  /*2ff0*/  FADD R19, R37, R16 ;  /* 0x0000001025137221 */ /* 0x004fc40000000000 */
[----:B------:R-:W-:Y:S01]  /*3000*/  @!P3 FMUL R46, R46, 0.5 ;  /* 0x3f0000002e2eb820 */ /* 0x000fe20000400000 */
[----:B---3--:R-:W-:Y:S01]  /*3010*/  @!P4 FMUL R40, R40, R40 ;  /* 0x000000282828c220 */ /* 0x008fe20000400000 */
[----:B------:R-:W-:Y:S01]  /*3020*/  FSETP.GEU.AND P4, PT, R50, -126, PT ;  /* 0xc2fc00003200780b */ /* 0x000fe20003f8e000 */
[----:B------:R-:W2:Y:S01]  /*3030*/  MUFU.EX2 R43, R43 ;  /* 0x0000002b002b7308 */ /* 0x000ea20000000800 */
[----:B------:R-:W-:-:S03]  /*3040*/  FADD R18, R18, R19 ;  /* 0x0000001312127221 */ /* 0x000fc60000000000 */
[----:B------:R-:W-:Y:S01]  /*3050*/  @!P2 FMUL R47, R47, 0.5 ;  /* 0x3f0000002f2fa820 */ /* 0x000fe20000400000 */
[----:B------:R-:W-:-:S03]  /*3060*/  FADD R18, R21, R18 ;  /* 0x0000001215127221 */ /* 0x000fc60000000000 */
[----:B------:R-:W3:Y:S01]  /*3070*/  MUFU.EX2 R46, R46 ;  /* 0x0000002e002e7308 */ /* 0x000ee20000000800 */
[----:B-1----:R-:W-:Y:S01]  /*3080*/  @!P6 FMUL R42, R42, R42 ;  /* 0x0000002a2a2ae220 */ /* 0x002fe20000400000 */
[----:B------:R-:W-:Y:S02]  /*3090*/  FSETP.GEU.AND P6, PT, R51, -126, PT ;  /* 0xc2fc00003300780b */ /* 0x000fe40003fce000 */
[----:B------:R-:W-:-:S04]  /*30a0*/  @!P4 FMUL R50, R50, 0.5 ;  /* 0x3f0000003232c820 */ /* 0x000fc80000400000 */
[----:B------:R-:W1:Y:S01]  /*30b0*/  MUFU.EX2 R47, R47 ;  /* 0x0000002f002f7308 */ /* 0x000e620000000800 */
[----:B--2---:R-:W-:Y:S01]  /*30c0*/  @!P5 FMUL R43, R43, R43 ;  /* 0x0000002b2b2bd220 */ /* 0x004fe20000400000 */
[----:B------:R-:W-:-:S03]  /*30d0*/  FSETP.GEU.AND P5, PT, R54, -126, PT ;  /* 0xc2fc00003600780b */ /* 0x000fc60003fae000 */
[----:B------:R-:W-:Y:S01]  /*30e0*/  FADD R19, R30, R43 ;  /* 0x0000002b1e137221 */ /* 0x000fe20000000000 */
[----:B------:R-:W-:Y:S01]  /*30f0*/  F2FP.F16.F32.PACK_AB R30, R37, R36 ;  /* 0x00000024251e723e */ /* 0x000fe200000000ff */
[----:B------:R-:W-:Y:S01]  /*3100*/  @!P6 FMUL R51, R51, 0.5 ;  /* 0x3f0000003333e820 */ /* 0x000fe20000400000 */
[----:B------:R-:W2:Y:S01]  /*3110*/  MUFU.EX2 R50, R50 ;  /* 0x0000003200327308 */ /* 0x000ea20000000800 */
[----:B---3--:R-:W-:Y:S01]  /*3120*/  @!P3 FMUL R46, R46, R46 ;  /* 0x0000002e2e2eb220 */ /* 0x008fe20000400000 */
[----:B------:R-:W-:Y:S02]  /*3130*/  FSETP.GEU.AND P3, PT, R17, -126, PT ;  /* 0xc2fc00001100780b */ /* 0x000fe40003f6e000 */
[----:B------:R-:W-:Y:S01]  /*3140*/  F2FP.F16.F32.PACK_AB R36, R14, R15 ;  /* 0x0000000f0e24723e */ /* 0x000fe200000000ff */
[----:B------:R-:W-:Y:S02]  /*3150*/  FADD R20, R31, R46 ;  /* 0x0000002e1f147221 */ /* 0x000fe40000000000 */
[----:B------:R-:W-:Y:S01]  /*3160*/  @!P5 FMUL R54, R54, 0.5 ;  /* 0x3f0000003636d820 */ /* 0x000fe20000400000 */
[----:B------:R-:W3:Y:S01]  /*3170*/  MUFU.EX2 R51, R51 ;  /* 0x0000003300337308 */ /* 0x000ee20000000800 */
[----:B-1----:R-:W-:Y:S01]  /*3180*/  @!P2 FMUL R47, R47, R47 ;  /* 0x0000002f2f2fa220 */ /* 0x002fe20000400000 */
[----:B------:R-:W-:-:S03]  /*3190*/  FSETP.GEU.AND P2, PT, R8, -126, PT ;  /* 0xc2fc00000800780b */ /* 0x000fc60003f4e000 */
[----:B------:R-:W-:Y:S02]  /*31a0*/  FADD R27, R34, R47 ;  /* 0x0000002f221b7221 */ /* 0x000fe40000000000 */
[----:B------:R-:W-:Y:S01]  /*31b0*/  @!P3 FMUL R17, R17, 0.5 ;  /* 0x3f0000001111b820 */ /* 0x000fe20000400000 */
[----:B------:R-:W1:Y:S01]  /*31c0*/  MUFU.EX2 R54, R54 ;  /* 0x0000003600367308 */ /* 0x000e620000000800 */
[----:B--2---:R-:W-:Y:S01]  /*31d0*/  @!P4 FMUL R50, R50, R50 ;  /* 0x000000323232c220 */ /* 0x004fe20000400000 */
[----:B------:R-:W-:-:S03]  /*31e0*/  FSETP.GEU.AND P4, PT, R26, -126, PT ;  /* 0xc2fc00001a00780b */ /* 0x000fc60003f8e000 */
[----:B------:R-:W-:Y:S02]  /*31f0*/  FADD R45, R35, R50 ;  /* 0x00000032232d7221 */ /* 0x000fe40000000000 */
[----:B------:R-:W-:Y:S01]  /*3200*/  @!P2 FMUL R8, R8, 0.5 ;  /* 0x3f0000000808a820 */ /* 0x000fe20000400000 */
[----:B------:R2:W4:Y:S01]  /*3210*/  MUFU.EX2 R41, R17 ;  /* 0x0000001100297308 */ /* 0x0005220000000800 */
[----:B---3--:R-:W-:-:S04]  /*3220*/  @!P6 FMUL R51, R51, R51 ;  /* 0x000000333333e220 */ /* 0x008fc80000400000 */
[----:B------:R-:W-:Y:S01]  /*3230*/  FADD R44, R38, R51 ;  /* 0x00000033262c7221 */ /* 0x000fe20000000000 */
[----:B------:R-:W-:Y:S01]  /*3240*/  F2FP.F16.F32.PACK_AB R37, R51, R50 ;  /* 0x000000323325723e */ /* 0x000fe200000000ff */
[----:B------:R-:W-:Y:S01]  /*3250*/  @!P4 FMUL R26, R26, 0.5 ;  /* 0x3f0000001a1ac820 */ /* 0x000fe20000400000 */
[----:B------:R3:W5:Y:S01]  /*3260*/  MUFU.EX2 R7, R8 ;  /* 0x0000000800077308 */ /* 0x0007620000000800 */
[----:B--2---:R-:W-:Y:S01]  /*3270*/  FADD R17, R28, R13 ;  /* 0x0000000d1c117221 */ /* 0x004fe20000000000 */
[----:B-1----:R-:W-:Y:S01]  /*3280*/  @!P5 FMUL R54, R54, R54 ;  /* 0x000000363636d220 */ /* 0x002fe20000400000 */
[----:B------:R-:W-:Y:S02]  /*3290*/  FADD R19, R19, R44 ;  /* 0x0000002c13137221 */ /* 0x000fe40000000000 */
[----:B------:R-:W-:Y:S01]  /*32a0*/  FADD R22, R17, R22 ;  /* 0x0000001611167221 */ /* 0x000fe20000000000 */
[----:B------:R-:W-:Y:S02]  /*32b0*/  FADD R49, R39, R54 ;  /* 0x0000003627317221 */ /* 0x000fe40000000000 */
[----:B------:R1:W2:Y:S01]  /*32c0*/  MUFU.EX2 R17, R26 ;  /* 0x0000001a00117308 */ /* 0x0002a20000000800 */
[----:B----4-:R-:W-:Y:S01]  /*32d0*/  @!P3 FMUL R41, R41, R41 ;  /* 0x000000292929b220 */ /* 0x010fe20000400000 */
[----:B---3--:R-:W-:Y:S01]  /*32e0*/  FADD R8, R23, R42 ;  /* 0x0000002a17087221 */ /* 0x008fe20000000000 */
[----:B------:R-:W-:Y:S01]  /*32f0*/  FADD R49, R20, R49 ;  /* 0x0000003114317221 */ /* 0x000fe20000000000 */
[----:B------:R-:W-:Y:S01]  /*3300*/  FADD R9, R9, R22 ;  /* 0x0000001609097221 */ /* 0x000fe20000000000 */
[----:B------:R-:W-:Y:S01]  /*3310*/  FADD R48, R40, R41 ;  /* 0x0000002928307221 */ /* 0x000fe20000000000 */
[----:B------:R-:W-:-:S02]  /*3320*/  FADD R8, R8, R45 ;  /* 0x0000002d08087221 */ /* 0x000fc40000000000 */
[----:B------:R-:W-:Y:S01]  /*3330*/  FADD R18, R9, R18 ;  /* 0x0000001209127221 */ /* 0x000fe20000000000 */
[----:B------:R-:W-:Y:S01]  /*3340*/  FADD R48, R27, R48 ;  /* 0x000000301b307221 */ /* 0x000fe20000000000 */
[----:B------:R-:W-:Y:S01]  /*3350*/  FADD R8, R8, R49 ;  /* 0x0000003108087221 */ /* 0x000fe20000000000 */
[----:B------:R-:W-:Y:S01]  /*3360*/  SHF.L.U32 R9, R72, 0x1f, RZ ;  /* 0x0000001f48097819 */ /* 0x000fe200000006ff */
[----:B-----5:R-:W-:Y:S01]  /*3370*/  @!P2 FMUL R7, R7, R7 ;  /* 0x000000070707a220 */ /* 0x020fe20000400000 */
[----:B------:R-:W-:Y:S01]  /*3380*/  FADD R19, R19, R48 ;  /* 0x0000003013137221 */ /* 0x000fe20000000000 */
[----:B-1----:R-:W-:Y:S01]  /*3390*/  F2FP.F16.F32.PACK_AB R26, R29, R28 ;  /* 0x0000001c1d1a723e */ /* 0x002fe200000000ff */
[----:B------:R1:W3:Y:S01]  /*33a0*/  SYNCS.PHASECHK.TRANS64.TRYWAIT P2, [UR6+0x7000], R9 ;  /* 0x00700009ff0075a7 */ /* 0x0002e20008040146 */
[----:B------:R-:W-:Y:S01]  /*33b0*/  F2FP.F16.F32.PACK_AB R27, R34, R31 ;  /* 0x0000001f221b723e */ /* 0x000fe200000000ff */
[----:B------:R-:W-:Y:S01]  /*33c0*/  FADD R8, R8, R19 ;  /* 0x0000001308087221 */ /* 0x000fe20000000000 */
[----:B--2---:R-:W-:Y:S01]  /*33d0*/  @!P4 FMUL R17, R17, R17 ;  /* 0x000000111111c220 */ /* 0x004fe20000400000 */
[----:B------:R-:W-:Y:S01]  /*33e0*/  F2FP.F16.F32.PACK_AB R28, R33, R32 ;  /* 0x00000020211c723e */ /* 0x000fe200000000ff */
[----:B------:R-:W-:Y:S01]  /*33f0*/  FFMA R0, R7, R0, R18 ;  /* 0x0000000007007223 */ /* 0x000fe20000000012 */
[----:B------:R-:W-:Y:S01]  /*3400*/  F2FP.F16.F32.PACK_AB R29, R38, R35 ;  /* 0x00000023261d723e */ /* 0x000fe200000000ff */
[----:B------:R-:W-:Y:S01]  /*3410*/  FFMA R2, R17, R2, R8 ;  /* 0x0000000211027223 */ /* 0x000fe20000000008 */
[-C--:B------:R-:W-:Y:S01]  /*3420*/  FMUL R56, R56, R7.reuse ;  /* 0x0000000738387220 */ /* 0x080fe20000400000 */
[-C--:B------:R-:W-:Y:S01]  /*3430*/  FMUL R57, R57, R7.reuse ;  /* 0x0000000739397220 */ /* 0x080fe20000400000 */
[-C--:B------:R-:W-:Y:S01]  /*3440*/  FMUL R60, R60, R7.reuse ;  /* 0x000000073c3c7220 */ /* 0x080fe20000400000 */
[-C--:B------:R-:W-:Y:S01]  /*3450*/  FMUL R61, R61, R7.reuse ;  /* 0x000000073d3d7220 */ /* 0x080fe20000400000 */
[-C--:B------:R-:W-:Y:S01]  /*3460*/  FMUL R64, R64, R7.reuse ;  /* 0x0000000740407220 */ /* 0x080fe20000400000 */
[-C--:B------:R-:W-:Y:S01]  /*3470*/  FMUL R65, R65, R7.reuse ;  /* 0x0000000741417220 */ /* 0x080fe20000400000 */
[-C--:B------:R-:W-:Y:S01]  /*3480*/  FMUL R68, R68, R7.reuse ;  /* 0x0000000744447220 */ /* 0x080fe20000400000 */
[----:B------:R-:W-:Y:S01]  /*3490*/  FMUL R69, R69, R7 ;  /* 0x0000000745457220 */ /* 0x000fe20000400000 */
        /* <DEDUP_REMOVED lines=8> */
[----:B------:R-:W-:-:S02]  /*3520*/  F2FP.F16.F32.PACK_AB R31, R40, R39 ;  /* 0x00000027281f723e */ /* 0x000fc400000000ff */
[----:B------:R-:W-:Y:S02]  /*3530*/  F2FP.F16.F32.PACK_AB R32, R10, R11 ;  /* 0x0000000b0a20723e */ /* 0x000fe400000000ff */
[----:B------:R-:W-:Y:S02]  /*3540*/  F2FP.F16.F32.PACK_AB R33, R43, R42 ;  /* 0x0000002a2b21723e */ /* 0x000fe400000000ff */
[----:B------:R-:W-:Y:S02]  /*3550*/  F2FP.F16.F32.PACK_AB R34, R12, R13 ;  /* 0x0000000d0c22723e */ /* 0x000fe400000000ff */
[----:B------:R-:W-:Y:S02]  /*3560*/  F2FP.F16.F32.PACK_AB R35, R47, R46 ;  /* 0x0000002e2f23723e */ /* 0x000fe400000000ff */
[----:B------:R-:W-:Y:S01]  /*3570*/  F2FP.F16.F32.PACK_AB R38, R16, R5 ;  /* 0x000000051026723e */ /* 0x000fe200000000ff */
[----:B-1----:R-:W-:Y:S06]  /*3580*/  @!P0 BRA `(.L_x_27) ;  /* 0x0000000000048947 */ /* 0x002fec0003800000 */
[----:B------:R-:W-:Y:S01]  /*3590*/  BPT.TRAP 0x1 ;  /* 0x000000040000795c */ /* 0x000fe20000300000 */
.L_x_27:
[----:B---3--:R-:W-:Y:S05]  /*35a0*/  @P2 BRA `(.L_x_28) ;  /* 0x0000000000082947 */ /* 0x008fea0003800000 */
[----:B------:R-:W1:Y:S02]  /*35b0*/  SYNCS.PHASECHK.TRANS64.TRYWAIT P2, [UR6+0x7000], R9 ;  /* 0x00700009ff0075a7 */ /* 0x000e640008040146 */
[----:B-1----:R-:W-:Y:S05]  /*35c0*/  @!P2 BRA `(.L_x_29) ;  /* 0x000000240048a947 */ /* 0x002fea0003800000 */
.L_x_28:
[----:B------:R-:W-:Y:S01]  /*35d0*/  ULEA UR6, UR13, UR12, 0x8 ;  /* 0x0000000c0d067291 */ /* 0x000fe2000f8e403f */
[----:B------:R-:W-:Y:S01]  /*35e0*/  WARPGROUP.ARRIVE ;  /* 0x00000000000079c5 */ /* 0x000fe20000000000 */
[----:B------:R-:W-:Y:S01]  /*35f0*/  UMOV UR7, 0x80000020 ;  /* 0x8000002000077882 */ /* 0x000fe20000000000 */
[----:B------:R-:W-:Y:S01]  /*3600*/  UMOV UR11, 0x80000020 ;  /* 0x80000020000b7882 */ /* 0x000fe20000000000 */
[----:B------:R-:W-:Y:S01]  /*3610*/  UIADD3 UR10, UR6, 0x40, URZ ;  /* 0x00000040060a7890 */ /* 0x000fe2000fffe03f */
[----:B------:R-:W-:-:S04]  /*3620*/  F2FP.F16.F32.PACK_AB R39, R41, R54 ;  /* 0x000000362927723e */ /* 0x000fc800000000ff */
[----:B------:R-:W-:Y:S01]  /*3630*/  HGMMA.64x32x16.F32 R56, R24, gdesc[UR4].tnspB, R56, gsb0 ;  /* 0x4060000418387df0 */ /* 0x000fe20008000838 */
[----:B------:R-:W-:Y:S02]  /*3640*/  UMOV UR7, 0x80000020 ;  /* 0x8000002000077882 */ /* 0x000fe40000000000 */
[----:B------:R-:W-:Y:S02]  /*3650*/  WARPGROUP.DEPBAR.LE gsb0, 0x0 ;  /* 0x00008000000079c5 */ /* 0x000fe40000010000 */
[----:B------:R-:W-:-:S06]  /*3660*/  WARPGROUP.ARRIVE ;  /* 0x00000000000079c5 */ /* 0x000fcc0000000000 */
[----:B------:R-:W-:Y:S01]  /*3670*/  HGMMA.64x32x16.F32 R56, R28, gdesc[UR8].tnspB, R56, gsb0 ;  /* 0x406000081c387df0 */ /* 0x000fe20008000838 */
[----:B------:R-:W-:Y:S01]  /*3680*/  UIADD3 UR10, UR6, 0x80, URZ ;  /* 0x00000080060a7890 */ /* 0x000fe2000fffe03f */
[----:B------:R-:W-:Y:S01]  /*3690*/  UMOV UR11, 0x80000020 ;  /* 0x80000020000b7882 */ /* 0x000fe20000000000 */
[----:B------:R-:W-:Y:S01]  /*36a0*/  UIADD3 UR6, UR6, 0xc0, URZ ;  /* 0x000000c006067890 */ /* 0x000fe2000fffe03f */
[----:B------:R-:W-:Y:S02]  /*36b0*/  WARPGROUP.DEPBAR.LE gsb0, 0x0 ;  /* 0x00008000000079c5 */ /* 0x000fe40000010000 */
[----:B------:R-:W-:-:S06]  /*36c0*/  WARPGROUP.ARRIVE ;  /* 0x00000000000079c5 */ /* 0x000fcc0000000000 */
[----:B------:R-:W-:Y:S03]  /*36d0*/  HGMMA.64x32x16.F32 R56, R32, gdesc[UR8].tnspB, R56, gsb0 ;  /* 0x4060000820387df0 */ /* 0x000fe60008000838 */
[----:B------:R-:W-:Y:S02]  /*36e0*/  WARPGROUP.DEPBAR.LE gsb0, 0x0 ;  /* 0x00008000000079c5 */ /* 0x000fe40000010000 */
[----:B------:R-:W-:-:S06]  /*36f0*/  WARPGROUP.ARRIVE ;  /* 0x00000000000079c5 */ /* 0x000fcc0000000000 */
[----:B------:R-:W-:Y:S03]  /*3700*/  HGMMA.64x32x16.F32 R56, R36, gdesc[UR4].tnspB, R56, gsb0 ;  /* 0x4060000424387df0 */ /* 0x000fe60008000838 */
[----:B------:R-:W-:Y:S02]  /*3710*/  WARPGROUP.DEPBAR.LE gsb0, 0x0 ;  /* 0x00008000000079c5 */ /* 0x000fe40000010000 */
[----:B------:R-:W-:Y:S05]  /*3720*/  @!P0 BRA `(.L_x_30) ;  /* 0x0000000000048947 */ /* 0x000fea0003800000 */
[----:B------:R-:W-:Y:S01]  /*3730*/  BPT.TRAP 0x1 ;  /* 0x000000040000795c */ /* 0x000fe20000300000 */
.L_x_30:
[----:B------:R-:W-:-:S04]  /*3740*/  ULEA UR6, UR15, UR37, 0x3 ;  /* 0x000000250f067291 */ /* 0x000fc8000f8e183f */
[----:B------:R-:W-:-:S04]  /*3750*/  UIADD3 UR6, UR6, 0x7028, URZ ;  /* 0x0000702806067890 */ /* 0x000fc8000fffe03f */
[----:B------:R-:W-:-:S09]  /*3760*/  UPRMT UR6, URZ, 0x654, UR6 ;  /* 0x000006543f067896 */ /* 0x000fd20008000006 */
[----:B------:R-:W-:Y:S01]  /*3770*/  SYNCS.ARRIVE.TRANS64.RED.A1T0 RZ, [UR6], RZ ;  /* 0x000000ffffff79a7 */ /* 0x000fe20008100406 */
[----:B------:R-:W-:Y:S05]  /*3780*/  @P1 BRA `(.L_x_31) ;  /* 0x0000000000041947 */ /* 0x000fea0003800000 */
[----:B------:R-:W-:Y:S01]  /*3790*/  BPT.TRAP 0x1 ;  /* 0x000000040000795c */ /* 0x000fe20000300000 */
.L_x_31:
[----:B------:R-:W-:-:S04]  /*37a0*/  UIADD3 UR15, UR15, 0x1, URZ ;  /* 0x000000010f0f7890 */ /* 0x000fc8000fffe03f */
[----:B------:R-:W-:-:S04]  /*37b0*/  UISETP.NE.AND UP0, UPT, UR15, 0x5, UPT ;  /* 0x000000050f00788c */ /* 0x000fc8000bf05270 */
[----:B------:R-:W-:Y:S01]  /*37c0*/  USEL UR15, UR15, URZ, UP0 ;  /* 0x0000003f0f0f7287 */ /* 0x000fe20008000000 */
[----:B------:R-:W-:Y:S11]  /*37d0*/  @!P0 BRA `(.L_x_32) ;  /* 0x0000000000048947 */ /* 0x000ff60003800000 */
[----:B------:R-:W-:Y:S01]  /*37e0*/  BPT.TRAP 0x1 ;  /* 0x000000040000795c */ /* 0x000fe20000300000 */
.L_x_32:
[----:B------:R-:W-:-:S04]  /*37f0*/  ULEA UR6, UR15, UR37, 0x3 ;  /* 0x000000250f067291 */ /* 0x000fc8000f8e183f */
[----:B------:R-:W-:-:S04]  /*3800*/  UIADD3 UR6, UR6, 0x7028, URZ ;  /* 0x0000702806067890 */ /* 0x000fc8000fffe03f */
[----:B------:R-:W-:-:S09]  /*3810*/  UPRMT UR6, URZ, 0x654, UR6 ;  /* 0x000006543f067896 */ /* 0x000fd20008000006 */
[----:B------:R-:W-:Y:S01]  /*3820*/  SYNCS.ARRIVE.TRANS64.RED.A1T0 RZ, [UR6], RZ ;  /* 0x000000ffffff79a7 */ /* 0x000fe20008100406 */
[----:B------:R-:W-:Y:S05]  /*3830*/  @P1 BRA `(.L_x_33) ;  /* 0x0000000000041947 */ /* 0x000fea0003800000 */
[----:B------:R-:W-:Y:S01]  /*3840*/  BPT.TRAP 0x1 ;  /* 0x000000040000795c */ /* 0x000fe20000300000 */
.L_x_33:
[----:B------:R-:W-:Y:S01]  /*3850*/  UIADD3 UR13, UR13, 0x1, URZ ;  /* 0x000000010d0d7890 */ /* 0x000fe2000fffe03f */
[C---:B------:R-:W-:Y:S01]  /*3860*/  ISETP.GT.AND P2, PT, R6.reuse, 0x2, PT ;  /* 0x000000020600780c */ /* 0x040fe20003f44270 */
[----:B------:R-:W-:Y:S01]  /*3870*/  UIADD3 UR15, UR15, 0x1, URZ ;  /* 0x000000010f0f7890 */ /* 0x000fe2000fffe03f */
[----:B------:R-:W-:Y:S01]  /*3880*/  VIADD R6, R6, 0xffffffff ;  /* 0xffffffff06067836 */ /* 0x000fe20000000000 */
[----:B------:R-:W-:Y:S01]  /*3890*/  UISETP.NE.AND UP2, UPT, UR13, 0x5, UPT ;  /* 0x000000050d00788c */ /* 0x000fe2000bf45270 */
[----:B------:R-:W-:Y:S01]  /*38a0*/  MOV R7, R3 ;  /* 0x0000000300077202 */ /* 0x000fe20000000f00 */
[----:B------:R-:W-:Y:S01]  /*38b0*/  UISETP.NE.AND UP0, UPT, UR15, 0x5, UPT ;  /* 0x000000050f00788c */ /* 0x000fe2000bf05270 */
[----:B-1----:R-:W-:Y:S01]  /*38c0*/  IMAD.MOV.U32 R9, RZ, RZ, R4 ;  /* 0x000000ffff097224 */ /* 0x002fe200078e0004 */
[----:B------:R-:W-:Y:S02]  /*38d0*/  USEL UR6, URZ, 0x1, UP2 ;  /* 0x000000013f067887 */ /* 0x000fe40009000000 */
[----:B------:R-:W-:-:S02]  /*38e0*/  USEL UR15, UR15, URZ, UP0 ;  /* 0x0000003f0f0f7287 */ /* 0x000fc40008000000 */
[----:B------:R-:W-:Y:S02]  /*38f0*/  USEL UR13, UR13, URZ, UP2 ;  /* 0x0000003f0d0d7287 */ /* 0x000fe40009000000 */
[----:B------:R-:W-:Y:S01]  /*3900*/  LOP3.LUT R5, R72, UR6, RZ, 0x3c, !PT ;  /* 0x0000000648057c12 */ /* 0x000fe2000f8e3cff */
[----:B------:R-:W-:Y:S09]  /*3910*/  @P2 BRA `(.L_x_34) ;  /* 0xffffffe800482947 */ /* 0x000ff2000383ffff */
.L_x_23:
[----:B------:R-:W2:Y:S01]  /*3920*/  SHFL.BFLY PT, R5, R0, 0x1, 0x1f ;  /* 0x0c201f0000057f89 */ /* 0x000ea200000e0000 */
[----:B------:R-:W-:Y:S01]  /*3930*/  BSSY B0, `(.L_x_35) ;  /* 0x0000023000007945 */ /* 0x000fe20003800000 */
[----:B------:R-:W-:Y:S01]  /*3940*/  IMAD.MOV.U32 R9, RZ, RZ, 0x7f800000 ;  /* 0x7f800000ff097424 */ /* 0x000fe200078e00ff */
[----:B------:R-:W-:Y:S01]  /*3950*/  MOV R10, 0x3f800000 ;  /* 0x3f800000000a7802 */ /* 0x000fe20000000f00 */
[----:B------:R-:W3:Y:S01]  /*3960*/  SHFL.BFLY PT, R7, R2, 0x1, 0x1f ;  /* 0x0c201f0002077f89 */ /* 0x000ee200000e0000 */
[----:B------:R-:W-:Y:S02]  /*3970*/  IMAD.MOV.U32 R11, RZ, RZ, 0x7f800000 ;  /* 0x7f800000ff0b7424 */ /* 0x000fe400078e00ff */
[----:B--2---:R-:W-:Y:S01]  /*3980*/  FADD R5, R5, R0 ;  /* 0x0000000005057221 */ /* 0x004fe20000000000 */
[----:B---3--:R-:W-:-:S04]  /*3990*/  FADD R14, R7, R2 ;  /* 0x00000002070e7221 */ /* 0x008fc80000000000 */
[----:B------:R-:W2:Y:S04]  /*39a0*/  SHFL.BFLY PT, R6, R5, 0x2, 0x1f ;  /* 0x0c401f0005067f89 */ /* 0x000ea800000e0000 */
[----:B------:R-:W3:Y:S01]  /*39b0*/  SHFL.BFLY PT, R15, R14, 0x2, 0x1f ;  /* 0x0c401f000e0f7f89 */ /* 0x000ee200000e0000 */
[C---:B--2---:R-:W-:Y:S01]  /*39c0*/  FSETP.NE.AND P0, PT, R5.reuse, -R6, PT ;  /* 0x800000060500720b */ /* 0x044fe20003f05000 */
[----:B------:R-:W-:Y:S01]  /*39d0*/  FADD R2, R5, R6 ;  /* 0x0000000605027221 */ /* 0x000fe20000000000 */
[----:B------:R-:W-:Y:S02]  /*39e0*/  IMAD.MOV.U32 R6, RZ, RZ, 0x3f800000 ;  /* 0x3f800000ff067424 */ /* 0x000fe400078e00ff */
[----:B---3--:R-:W-:-:S09]  /*39f0*/  FADD R8, R14, R15 ;  /* 0x0000000f0e087221 */ /* 0x008fd20000000000 */
[----:B------:R-:W-:Y:S05]  /*3a00*/  @!P0 BRA `(.L_x_36) ;  /* 0x0000000000548947 */ /* 0x000fea0003800000 */
[----:B------:R-:W-:Y:S01]  /*3a10*/  IADD3 R0, R2, 0x1800000, RZ ;  /* 0x0180000002007810 */ /* 0x000fe20007ffe0ff */
[----:B------:R-:W-:Y:S03]  /*3a20*/  BSSY B1, `(.L_x_37) ;  /* 0x000000c000017945 */ /* 0x000fe60003800000 */
[----:B------:R-:W-:-:S04]  /*3a30*/  LOP3.LUT R0, R0, 0x7f800000, RZ, 0xc0, !PT ;  /* 0x7f80000000007812 */ /* 0x000fc800078ec0ff */
[----:B------:R-:W-:-:S13]  /*3a40*/  ISETP.GT.U32.AND P0, PT, R0, 0x1ffffff, PT ;  /* 0x01ffffff0000780c */ /* 0x000fda0003f04070 */
[----:B------:R-:W-:Y:S05]  /*3a50*/  @P0 BRA `(.L_x_38) ;  /* 0x0000000000100947 */ /* 0x000fea0003800000 */
[----:B------:R-:W-:-:S07]  /*3a60*/  MOV R13, 0x3a80 ;  /* 0x00003a80000d7802 */ /* 0x000fce0000000f00 */
[----:B-1----:R-:W-:Y:S05]  /*3a70*/  CALL.REL.NOINC `($__internal_0_$__cuda_sm20_rcp_rn_f32_slowpath) ;  /* 0x0000002000c47944 */ /* 0x002fea0003c00000 */
[----:B------:R-:W-:Y:S01]  /*3a80*/  IMAD.MOV.U32 R6, RZ, RZ, R5 ;  /* 0x000000ffff067224 */ /* 0x000fe200078e0005 */
[----:B------:R-:W-:Y:S06]  /*3a90*/  BRA `(.L_x_39) ;  /* 0x0000000000107947 */ /* 0x000fec0003800000 */
.L_x_38:
[----:B------:R-:W2:Y:S02]  /*3aa0*/  MUFU.RCP R5, R2 ;  /* 0x0000000200057308 */ /* 0x000ea40000001000 */
[----:B--2---:R-:W-:-:S04]  /*3ab0*/  FFMA R0, R2, R5, -1 ;  /* 0xbf80000002007423 */ /* 0x004fc80000000005 */
[----:B------:R-:W-:-:S04]  /*3ac0*/  FADD.FTZ R0, -R0, -RZ ;  /* 0x800000ff00007221 */ /* 0x000fc80000010100 */
[----:B------:R-:W-:-:S07]  /*3ad0*/  FFMA R6, R5, R0, R5 ;  /* 0x0000000005067223 */ /* 0x000fce0000000005 */
.L_x_39:
[----:B-1----:R-:W-:Y:S05]  /*3ae0*/  BSYNC B1 ;  /* 0x0000000000017941 */ /* 0x002fea0003800000 */
.L_x_37:
[----:B------:R-:W-:Y:S01]  /*3af0*/  FSETP.GEU.AND P0, PT, |R2|, 1.175494350822287508e-38, PT ;  /* 0x008000000200780b */ /* 0x000fe20003f0e200 */
[----:B------:R-:W-:-:S12]  /*3b00*/  ULDC UR4, c[0x0][0x600] ;  /* 0x0001800000047ab9 */ /* 0x000fd80000000800 */
[----:B------:R-:W-:-:S04]  /*3b10*/  @!P0 FMUL R2, R2, 16777216 ;  /* 0x4b80000002028820 */ /* 0x000fc80000400000 */
[----:B------:R-:W1:Y:S02]  /*3b20*/  MUFU.LG2 R0, R2 ;  /* 0x0000000200007308 */ /* 0x000e640000000c00 */
[----:B-1----:R-:W-:-:S04]  /*3b30*/  @!P0 FADD R0, R0, -24 ;  /* 0xc1c0000000008421 */ /* 0x002fc80000000000 */
[----:B------:R-:W-:-:S04]  /*3b40*/  FMUL R0, R0, 0.69314718246459960938 ;  /* 0x3f31721800007820 */ /* 0x000fc80000400000 */
[----:B------:R-:W-:-:S07]  /*3b50*/  FFMA R11, R3, UR4, R0 ;  /* 0x00000004030b7c23 */ /* 0x000fce0008000000 */
.L_x_36:
[----:B-1----:R-:W-:Y:S05]  /*3b60*/  BSYNC B0 ;  /* 0x0000000000007941 */ /* 0x002fea0003800000 */
.L_x_35:
[----:B------:R-:W-:Y:S01]  /*3b70*/  FSETP.NE.AND P0, PT, R14, -R15, PT ;  /* 0x8000000f0e00720b */ /* 0x000fe20003f05000 */
[----:B------:R-:W-:Y:S01]  /*3b80*/  ULDC UR4, c[0x0][0x608] ;  /* 0x0001820000047ab9 */ /* 0x000fe20000000800 */
[----:B------:R-:W-:Y:S01]  /*3b90*/  BSSY B0, `(.L_x_40) ;  /* 0x0000021000007945 */ /* 0x000fe20003800000 */
[----:B------:R-:W-:-:S04]  /*3ba0*/  FMUL R6, R6, UR4 ;  /* 0x0000000406067c20 */ /* 0x000fc80008400000 */
        /* <DEDUP_REMOVED lines=8> */
[----:B------:R-:W-:Y:S06]  /*3c30*/  @!P0 BRA `(.L_x_41) ;  /* 0x0000000000588947 */ /* 0x000fec0003800000 */
[----:B------:R-:W-:Y:S01]  /*3c40*/  VIADD R0, R8, 0x1800000 ;  /* 0x0180000008007836 */ /* 0x000fe20000000000 */
[----:B------:R-:W-:Y:S04]  /*3c50*/  BSSY B1, `(.L_x_42) ;  /* 0x000000d000017945 */ /* 0x000fe80003800000 */
[----:B------:R-:W-:-:S04]  /*3c60*/  LOP3.LUT R0, R0, 0x7f800000, RZ, 0xc0, !PT ;  /* 0x7f80000000007812 */ /* 0x000fc800078ec0ff */
[----:B------:R-:W-:-:S13]  /*3c70*/  ISETP.GT.U32.AND P0, PT, R0, 0x1ffffff, PT ;  /* 0x01ffffff0000780c */ /* 0x000fda0003f04070 */
[----:B------:R-:W-:Y:S05]  /*3c80*/  @P0 BRA `(.L_x_43) ;  /* 0x0000000000140947 */ /* 0x000fea0003800000 */
[----:B------:R-:W-:Y:S02]  /*3c90*/  MOV R2, R8 ;  /* 0x0000000800027202 */ /* 0x000fe40000000f00 */
[----:B------:R-:W-:-:S07]  /*3ca0*/  MOV R13, 0x3cc0 ;  /* 0x00003cc0000d7802 */ /* 0x000fce0000000f00 */
[----:B------:R-:W-:Y:S05]  /*3cb0*/  CALL.REL.NOINC `($__internal_0_$__cuda_sm20_rcp_rn_f32_slowpath) ;  /* 0x0000002000347944 */ /* 0x000fea0003c00000 */
[----:B------:R-:W-:Y:S01]  /*3cc0*/  IMAD.MOV.U32 R10, RZ, RZ, R5 ;  /* 0x000000ffff0a7224 */ /* 0x000fe200078e0005 */
[----:B------:R-:W-:Y:S06]  /*3cd0*/  BRA `(.L_x_44) ;  /* 0x0000000000107947 */ /* 0x000fec0003800000 */
.L_x_43:
[----:B------:R-:W1:Y:S02]  /*3ce0*/  MUFU.RCP R3, R8 ;  /* 0x0000000800037308 */ /* 0x000e640000001000 */
[----:B-1----:R-:W-:-:S04]  /*3cf0*/  FFMA R0, R8, R3, -1 ;  /* 0xbf80000008007423 */ /* 0x002fc80000000003 */
[----:B------:R-:W-:-:S04]  /*3d00*/  FADD.FTZ R0, -R0, -RZ ;  /* 0x800000ff00007221 */ /* 0x000fc80000010100 */
[----:B------:R-:W-:-:S07]  /*3d10*/  FFMA R10, R3, R0, R3 ;  /* 0x00000000030a7223 */ /* 0x000fce0000000003 */
.L_x_44:
[----:B------:R-:W-:Y:S05]  /*3d20*/  BSYNC B1 ;  /* 0x0000000000017941 */ /* 0x000fea0003800000 */
.L_x_42:
[----:B------:R-:W-:Y:S01]  /*3d30*/  FSETP.GEU.AND P0, PT, |R8|, 1.175494350822287508e-38, PT ;  /* 0x008000000800780b */ /* 0x000fe20003f0e200 */
[----:B------:R-:W-:-:S12]  /*3d40*/  ULDC UR4, c[0x0][0x600] ;  /* 0x0001800000047ab9 */ /* 0x000fd80000000800 */
[----:B------:R-:W-:-:S04]  /*3d50*/  @!P0 FMUL R8, R8, 16777216 ;  /* 0x4b80000008088820 */ /* 0x000fc80000400000 */
[----:B------:R-:W1:Y:S02]  /*3d60*/  MUFU.LG2 R0, R8 ;  /* 0x0000000800007308 */ /* 0x000e640000000c00 */
[----:B-1----:R-:W-:-:S04]  /*3d70*/  @!P0 FADD R0, R0, -24 ;  /* 0xc1c0000000008421 */ /* 0x002fc80000000000 */
[----:B------:R-:W-:-:S04]  /*3d80*/  FMUL R9, R0, 0.69314718246459960938 ;  /* 0x3f31721800097820 */ /* 0x000fc80000400000 */
[----:B------:R-:W-:-:S07]  /*3d90*/  FFMA R9, R4, UR4, R9 ;  /* 0x0000000404097c23 */ /* 0x000fce0008000009 */
.L_x_41:
[----:B------:R-:W-:Y:S05]  /*3da0*/  BSYNC B0 ;  /* 0x0000000000007941 */ /* 0x000fea0003800000 */
.L_x_40:
[----:B------:R-:W-:Y:S01]  /*3db0*/  UIADD3 UR4, UR36, -0x1, URZ ;  /* 0xffffffff24047890 */ /* 0x000fe2000fffe03f */
[----:B------:R-:W1:Y:S01]  /*3dc0*/  S2R R2, SR_TID.X ;  /* 0x0000000000027919 */ /* 0x000e620000002100 */
[----:B------:R-:W-:Y:S01]  /*3dd0*/  ULDC UR5, c[0x0][0x608] ;  /* 0x0001820000057ab9 */ /* 0x000fe20000000800 */
[----:B------:R-:W-:Y:S01]  /*3de0*/  ULDC.64 UR8, c[0x0][0x208] ;  /* 0x0000820000087ab9 */ /* 0x000fe20000000a00 */
[----:B------:R-:W-:Y:S02]  /*3df0*/  FMUL R10, R10, UR5 ;  /* 0x000000050a0a7c20 */ /* 0x000fe40008400000 */
[----:B------:R-:W-:Y:S01]  /*3e00*/  ISETP.NE.AND P0, PT, RZ, UR4, PT ;  /* 0x00000004ff007c0c */ /* 0x000fe2000bf05270 */
[----:B------:R-:W-:-:S03]  /*3e10*/  ULEA UR4, UR36, UR37, 0x3 ;  /* 0x0000002524047291 */ /* 0x000fc6000f8e183f */
[----:B------:R-:W-:-:S04]  /*3e20*/  SEL R0, RZ, 0x1, P0 ;  /* 0x00000001ff007807 */ /* 0x000fc80000000000 */
[----:B------:R-:W-:-:S04]  /*3e30*/  SHF.L.U32 R0, R0, 0x1f, RZ ;  /* 0x0000001f00007819 */ /* 0x000fc800000006ff */
[----:B------:R-:W2:Y:S01]  /*3e40*/  SYNCS.PHASECHK.TRANS64.TRYWAIT P0, [UR4+0x7098], R0 ;  /* 0x00709800ff0075a7 */ /* 0x000ea20008000144 */
[C---:B-1----:R-:W-:Y:S02]  /*3e50*/  LOP3.LUT P1, RZ, R2.reuse, 0x3, RZ, 0xc0, !PT ;  /* 0x0000000302ff7812 */ /* 0x042fe4000782c0ff */
[----:B------:R-:W-:Y:S01]  /*3e60*/  LOP3.LUT R16, R2, 0x7f, RZ, 0xc0, !PT ;  /* 0x0000007f02107812 */ /* 0x000fe200078ec0ff */
[----:B--2---:R-:W-:Y:S10]  /*3e70*/  @!P0 BRA `(.L_x_45) ;  /* 0x0000001c00348947 */ /* 0x004ff40003800000 */
.L_x_92:
[----:B------:R-:W-:Y:S01]  /*3e80*/  USHF.L.U32 UR42, UR42, 0x6, URZ ;  /* 0x000000062a2a7899 */ /* 0x000fe2000800063f */
[----:B------:R-:W-:Y:S01]  /*3e90*/  BSSY B0, `(.L_x_46) ;  /* 0x0000018000007945 */ /* 0x000fe20003800000 */
[----:B------:R-:W-:-:S03]  /*3ea0*/  SHF.R.U32.HI R17, RZ, 0x5, R16 ;  /* 0x00000005ff117819 */ /* 0x000fc60000011610 */
[----:B------:R-:W-:Y:S07]  /*3eb0*/  @P1 BRA `(.L_x_47) ;  /* 0x0000000000541947 */ /* 0x000fee0003800000 */
[----:B------:R-:W2:Y:S01]  /*3ec0*/  S2UR UR4, SR_CTAID.Y ;  /* 0x00000000000479c3 */ /* 0x000ea20000002600 */
[----:B-1----:R-:W-:Y:S01]  /*3ed0*/  SHF.R.U32.HI R0, RZ, 0x2, R2 ;  /* 0x00000002ff007819 */ /* 0x002fe20000011602 */
[----:B------:R-:W-:Y:S01]  /*3ee0*/  IMAD.SHL.U32 R3, R17, 0x10, RZ ;  /* 0x0000001011037824 */ /* 0x000fe200078e00ff */
[----:B------:R-:W-:Y:S02]  /*3ef0*/  ULDC.64 UR6, c[0x0][0x688] ;  /* 0x0001a20000067ab9 */ /* 0x000fe40000000a00 */
[----:B------:R-:W-:-:S03]  /*3f00*/  LOP3.LUT R0, R0, 0x7, RZ, 0xc0, !PT ;  /* 0x0000000700007812 */ /* 0x000fc600078ec0ff */
[----:B------:R-:W1:Y:S01]  /*3f10*/  S2UR UR5, SR_CTAID.Z ;  /* 0x00000000000579c3 */ /* 0x000e620000002700 */
[----:B------:R-:W-:-:S04]  /*3f20*/  LOP3.LUT R0, R3, 0xfffffff0, R0, 0xe2, !PT ;  /* 0xfffffff003007812 */ /* 0x000fc800078ee200 */
[----:B------:R-:W-:-:S05]  /*3f30*/  IADD3 R3, R0, UR42, RZ ;  /* 0x0000002a00037c10 */ /* 0x000fca000fffe0ff */
[----:B------:R-:W-:Y:S01]  /*3f40*/  VIADD R2, R3, 0x8 ;  /* 0x0000000803027836 */ /* 0x000fe20000000000 */
[----:B--2---:R-:W-:-:S04]  /*3f50*/  UIMAD UR4, UR4, UR6, UR42 ;  /* 0x00000006040472a4 */ /* 0x004fc8000f8e022a */
[----:B-1----:R-:W-:-:S03]  /*3f60*/  UIMAD UR4, UR5, UR7, UR4 ;  /* 0x00000007050472a4 */ /* 0x002fc6000f8e0204 */
[----:B------:R-:W-:Y:S02]  /*3f70*/  ULDC UR5, c[0x0][0x288] ;  /* 0x0000a20000057ab9 */ /* 0x000fe40000000800 */
[----:B------:R-:W-:Y:S02]  /*3f80*/  ISETP.GE.U32.AND P0, PT, R3, UR5, PT ;  /* 0x0000000503007c0c */ /* 0x000fe4000bf06070 */
[----:B------:R-:W-:Y:S02]  /*3f90*/  IADD3 R0, P2, R0, UR4, RZ ;  /* 0x0000000400007c10 */ /* 0x000fe4000ff5e0ff */
[----:B------:R-:W-:Y:S01]  /*3fa0*/  ISETP.GE.U32.AND P1, PT, R2, UR5, PT ;  /* 0x0000000502007c0c */ /* 0x000fe2000bf26070 */
[----:B------:R-:W-:Y:S02]  /*3fb0*/  ULDC.64 UR4, c[0x0][0x680] ;  /* 0x0001a00000047ab9 */ /* 0x000fe40000000a00 */
[----:B------:R-:W-:Y:S01]  /*3fc0*/  IMAD.X R3, RZ, RZ, RZ, P2 ;  /* 0x000000ffff037224 */ /* 0x000fe200010e06ff */
[----:B------:R-:W-:-:S04]  /*3fd0*/  LEA R2, P2, R0, UR4, 0x2 ;  /* 0x0000000400027c11 */ /* 0x000fc8000f8410ff */
[----:B------:R-:W-:-:S05]  /*3fe0*/  LEA.HI.X R3, R0, UR5, R3, 0x2, P2 ;  /* 0x0000000500037c11 */ /* 0x000fca00090f1403 */
[----:B------:R2:W-:Y:S04]  /*3ff0*/  @!P0 STG.E desc[UR8][R2.64], R11 ;  /* 0x0000000b02008986 */ /* 0x0005e8000c101908 */
[----:B------:R2:W-:Y:S02]  /*4000*/  @!P1 STG.E desc[UR8][R2.64+0x20], R9 ;  /* 0x0000200902009986 */ /* 0x0005e4000c101908 */
.L_x_47:
[----:B------:R-:W-:Y:S05]  /*4010*/  BSYNC B0 ;  /* 0x0000000000007941 */ /* 0x000fea0003800000 */
.L_x_46:
[----:B------:R-:W-:Y:S01]  /*4020*/  ULDC.64 UR4, c[0x0][0x730] ;  /* 0x0001cc0000047ab9 */ /* 0x000fe20000000a00 */
[-C--:B------:R-:W-:Y:S01]  /*4030*/  FMUL R31, R58, R10.reuse ;  /* 0x0000000a3a1f7220 */ /* 0x080fe20000400000 */
[----:B------:R-:W-:Y:S01]  /*4040*/  ISETP.NE.U32.AND P0, PT, RZ, UR4, PT ;  /* 0x00000004ff007c0c */ /* 0x000fe2000bf05070 */
[-C--:B------:R-:W-:Y:S01]  /*4050*/  FMUL R59, R59, R10.reuse ;  /* 0x0000000a3b3b7220 */ /* 0x080fe20000400000 */
[-C--:B------:R-:W-:Y:S01]  /*4060*/  FMUL R33, R62, R10.reuse ;  /* 0x0000000a3e217220 */ /* 0x080fe20000400000 */
[-C--:B------:R-:W-:Y:S01]  /*4070*/  FMUL R63, R63, R10.reuse ;  /* 0x0000000a3f3f7220 */ /* 0x080fe20000400000 */
[----:B------:R-:W-:Y:S01]  /*4080*/  ISETP.NE.AND.EX P0, PT, RZ, UR5, PT, P0 ;  /* 0x00000005ff007c0c */ /* 0x000fe2000bf05300 */
[-C--:B------:R-:W-:Y:S01]  /*4090*/  FMUL R35, R66, R10.reuse ;  /* 0x0000000a42237220 */ /* 0x080fe20000400000 */
[-C--:B------:R-:W-:Y:S01]  /*40a0*/  FMUL R67, R67, R10.reuse ;  /* 0x0000000a43437220 */ /* 0x080fe20000400000 */
[-C--:B------:R-:W-:Y:S01]  /*40b0*/  FMUL R37, R70, R10.reuse ;  /* 0x0000000a46257220 */ /* 0x080fe20000400000 */
[----:B------:R-:W-:-:S09]  /*40c0*/  FMUL R71, R71, R10 ;  /* 0x0000000a47477220 */ /* 0x000fd20000400000 */
[----:B------:R-:W-:Y:S05]  /*40d0*/  @P0 BRA `(.L_x_48) ;  /* 0x0000000000200947 */ /* 0x000fea0003800000 */
[----:B------:R-:W-:Y:S02]  /*40e0*/  ULDC.64 UR4, c[0x0][0x728] ;  /* 0x0001ca0000047ab9 */ /* 0x000fe40000000a00 */
[----:B------:R-:W-:-:S04]  /*40f0*/  ISETP.NE.U32.AND P0, PT, RZ, UR4, PT ;  /* 0x00000004ff007c0c */ /* 0x000fc8000bf05070 */
[----:B------:R-:W-:-:S13]  /*4100*/  ISETP.NE.AND.EX P0, PT, RZ, UR5, PT, P0 ;  /* 0x00000005ff007c0c */ /* 0x000fda000bf05300 */
[----:B------:R-:W-:Y:S05]  /*4110*/  @!P0 BRA `(.L_x_49) ;  /* 0x00000000000c8947 */ /* 0x000fea0003800000 */
[----:B-12---:R-:W1:Y:S02]  /*4120*/  LDC.64 R2, c[0x0][0x728] ;  /* 0x0001ca00ff027b82 */ /* 0x006e640000000a00 */
[----:B-1----:R4:W5:Y:S01]  /*4130*/  LDG.E R2, desc[UR8][R2.64] ;  /* 0x0000000802027981 */ /* 0x002962000c1e1900 */
[----:B------:R-:W-:Y:S05]  /*4140*/  BRA `(.L_x_48) ;  /* 0x0000000000047947 */ /* 0x000fea0003800000 */
.L_x_49:
[----:B--2---:R-:W3:Y:S02]  /*4150*/  LDC R2, c[0x0][0x720] ;  /* 0x0001c800ff027b82 */ /* 0x004ee40000000800 */
.L_x_48:
[----:B-1----:R-:W-:Y:S02]  /*4160*/  MOV R0, RZ ;  /* 0x000000ff00007202 */ /* 0x002fe40000000f00 */
[----:B---3-5:R-:W-:Y:S02]  /*4170*/  MOV R22, R2 ;  /* 0x0000000200167202 */ /* 0x028fe40000000f00 */
[----:B------:R-:W-:-:S13]  /*4180*/  LOP3.LUT P0, RZ, R0, 0x1bf, RZ, 0xc0, !PT ;  /* 0x000001bf00ff7812 */ /* 0x000fda000780c0ff */
[----:B------:R-:W-:Y:S05]  /*4190*/  @!P0 BRA `(.L_x_50) ;  /* 0x0000000000408947 */ /* 0x000fea0003800000 */
[----:B------:R-:W-:Y:S01]  /*41a0*/  MOV R0, 0x0 ;  /* 0x0000000000007802 */ /* 0x000fe20000000f00 */
[----:B------:R-:W-:Y:S01]  /*41b0*/  ULDC.64 UR4, c[0x4][0x68] ;  /* 0x01001a0000047ab9 */ /* 0x000fe20000000a00 */
[----:B------:R-:W-:Y:S01]  /*41c0*/  ULDC.64 UR6, c[0x4][0x8] ;  /* 0x0100020000067ab9 */ /* 0x000fe20000000a00 */
[----:B------:R-:W-:Y:S01]  /*41d0*/  IMAD.U32 R4, RZ, RZ, UR4 ;  /* 0x00000004ff047e24 */ /* 0x000fe2000f8e00ff */
[----:B--2-4-:R1:W2:Y:S01]  /*41e0*/  LDC.64 R2, c[0x4][R0] ;  /* 0x0100000000027b82 */ /* 0x0142a20000000a00 */
[----:B------:R-:W-:Y:S01]  /*41f0*/  IMAD.U32 R5, RZ, RZ, UR5 ;  /* 0x00000005ff057e24 */ /* 0x000fe2000f8e00ff */
[----:B------:R-:W-:Y:S01]  /*4200*/  ULDC.64 UR4, c[0x4][0x70] ;  /* 0x01001c0000047ab9 */ /* 0x000fe20000000a00 */
[----:B------:R-:W-:Y:S01]  /*4210*/  IMAD.U32 R10, RZ, RZ, UR6 ;  /* 0x00000006ff0a7e24 */ /* 0x000fe2000f8e00ff */
[----:B------:R-:W-:Y:S01]  /*4220*/  MOV R6, UR4 ;  /* 0x0000000400067c02 */ /* 0x000fe20008000f00 */
[----:B------:R-:W-:Y:S01]  /*4230*/  IMAD.U32 R7, RZ, RZ, UR5 ;  /* 0x00000005ff077e24 */ /* 0x000fe2000f8e00ff */
[----:B------:R-:W-:Y:S01]  /*4240*/  MOV R11, UR7 ;  /* 0x00000007000b7c02 */ /* 0x000fe20008000f00 */
[----:B------:R-:W-:Y:S01]  /*4250*/  IMAD.MOV.U32 R8, RZ, RZ, 0x70 ;  /* 0x00000070ff087424 */ /* 0x000fe200078e00ff */
[----:B------:R-:W-:Y:S01]  /*4260*/  MOV R13, RZ ;  /* 0x000000ff000d7202 */ /* 0x000fe20000000f00 */
[----:B-1----:R-:W-:-:S07]  /*4270*/  IMAD.MOV.U32 R12, RZ, RZ, 0x1 ;  /* 0x00000001ff0c7424 */ /* 0x002fce00078e00ff */
[----:B------:R-:W-:-:S07]  /*4280*/  LEPC R20, `(.L_x_50) ;  /* 0x000000001014794e */ /* 0x000fce0000000000 */
[----:B--2---:R-:W-:Y:S05]  /*4290*/  CALL.ABS.NOINC R2 ;  /* 0x0000000002007343 */ /* 0x004fea0003c00000 */
.L_x_50:
[----:B------:R-:W-:Y:S01]  /*42a0*/  UIADD3 UR4, UR36, -0x1, URZ ;  /* 0xffffffff24047890 */ /* 0x000fe2000fffe03f */
[----:B------:R-:W-:-:S05]  /*42b0*/  IMAD.U32 R18, RZ, RZ, UR37 ;  /* 0x00000025ff127e24 */ /* 0x000fca000f8e00ff */
[----:B--2-4-:R-:W-:-:S04]  /*42c0*/  IMAD.U32 R3, RZ, RZ, UR4 ;  /* 0x00000004ff037e24 */ /* 0x014fc8000f8e00ff */
[----:B------:R-:W-:-:S05]  /*42d0*/  IMAD R18, R3, 0x1200, R18 ;  /* 0x0000120003127824 */ /* 0x000fca00078e0212 */
[----:B------:R-:W-:-:S13]  /*42e0*/  LOP3.LUT P0, RZ, R18, 0x1b0, RZ, 0xc0, !PT ;  /* 0x000001b012ff7812 */ /* 0x000fda000780c0ff */
[----:B------:R-:W-:Y:S05]  /*42f0*/  @!P0 BRA `(.L_x_51) ;  /* 0x0000000000408947 */ /* 0x000fea0003800000 */
[----:B------:R-:W-:Y:S01]  /*4300*/  MOV R0, 0x0 ;  /* 0x0000000000007802 */ /* 0x000fe20000000f00 */
[----:B------:R-:W-:Y:S01]  /*4310*/  ULDC.64 UR4, c[0x4][0x68] ;  /* 0x01001a0000047ab9 */ /* 0x000fe20000000a00 */
[----:B------:R-:W-:Y:S01]  /*4320*/  ULDC.64 UR6, c[0x4][0x8] ;  /* 0x0100020000067ab9 */ /* 0x000fe20000000a00 */
[----:B------:R-:W-:Y:S01]  /*4330*/  MOV R4, UR4 ;  /* 0x0000000400047c02 */ /* 0x000fe20008000f00 */
[----:B------:R1:W2:Y:S01]  /*4340*/  LDC.64 R2, c[0x4][R0] ;  /* 0x0100000000027b82 */ /* 0x0002a20000000a00 */
[----:B------:R-:W-:Y:S01]  /*4350*/  IMAD.U32 R5, RZ, RZ, UR5 ;  /* 0x00000005ff057e24 */ /* 0x000fe2000f8e00ff */
[----:B------:R-:W-:Y:S01]  /*4360*/  ULDC.64 UR4, c[0x4][0x70] ;  /* 0x01001c0000047ab9 */ /* 0x000fe20000000a00 */
[----:B------:R-:W-:Y:S01]  /*4370*/  IMAD.U32 R10, RZ, RZ, UR6 ;  /* 0x00000006ff0a7e24 */ /* 0x000fe2000f8e00ff */
[----:B------:R-:W-:Y:S01]  /*4380*/  MOV R7, UR5 ;  /* 0x0000000500077c02 */ /* 0x000fe20008000f00 */
[----:B------:R-:W-:Y:S01]  /*4390*/  IMAD.U32 R6, RZ, RZ, UR4 ;  /* 0x00000004ff067e24 */ /* 0x000fe2000f8e00ff */
[----:B------:R-:W-:Y:S01]  /*43a0*/  MOV R8, 0x70 ;  /* 0x0000007000087802 */ /* 0x000fe20000000f00 */
[----:B------:R-:W-:-:S02]  /*43b0*/  IMAD.U32 R11, RZ, RZ, UR7 ;  /* 0x00000007ff0b7e24 */ /* 0x000fc4000f8e00ff */
[----:B------:R-:W-:Y:S02]  /*43c0*/  IMAD.MOV.U32 R12, RZ, RZ, 0x1 ;  /* 0x00000001ff0c7424 */ /* 0x000fe400078e00ff */
[----:B-1----:R-:W-:-:S07]  /*43d0*/  IMAD.MOV.U32 R13, RZ, RZ, RZ ;  /* 0x000000ffff0d7224 */ /* 0x002fce00078e00ff */
[----:B------:R-:W-:-:S07]  /*43e0*/  LEPC R20, `(.L_x_51) ;  /* 0x000000001014794e */ /* 0x000fce0000000000 */
[----:B--2---:R-:W-:Y:S05]  /*43f0*/  CALL.ABS.NOINC R2 ;  /* 0x0000000002007343 */ /* 0x004fea0003c00000 */
.L_x_51:
[----:B------:R-:W1:Y:S01]  /*4400*/  S2R R5, SR_TID.X ;  /* 0x0000000000057919 */ /* 0x000e620000002100 */
[----:B------:R-:W-:Y:S01]  /*4410*/  ULDC.64 UR4, c[0x0][0x730] ;  /* 0x0001cc0000047ab9 */ /* 0x000fe20000000a00 */
[----:B------:R-:W-:Y:S02]  /*4420*/  IADD3 R16, R16, 0x1f, RZ ;  /* 0x0000001f10107810 */ /* 0x000fe40007ffe0ff */
[----:B------:R-:W-:Y:S02]  /*4430*/  ISETP.NE.U32.AND P0, PT, RZ, UR4, PT ;  /* 0x00000004ff007c0c */ /* 0x000fe4000bf05070 */
[----:B------:R-:W-:Y:S02]  /*4440*/  ISETP.GT.U32.AND P1, PT, R16, 0x3e, PT ;  /* 0x0000003e1000780c */ /* 0x000fe40003f24070 */
[----:B------:R-:W-:-:S13]  /*4450*/  ISETP.NE.AND.EX P0, PT, RZ, UR5, PT, P0 ;  /* 0x00000005ff007c0c */ /* 0x000fda000bf05300 */
[----:B------:R-:W2:Y:S01]  /*4460*/  @P0 LDC R22, c[0x0][0x720] ;  /* 0x0001c800ff160b82 */ /* 0x000ea20000000800 */
[C---:B-1----:R-:W-:Y:S02]  /*4470*/  SHF.L.U32 R0, R5.reuse, 0x5, RZ ;  /* 0x0000000505007819 */ /* 0x042fe400000006ff */
[----:B------:R-:W-:Y:S02]  /*4480*/  SHF.R.U32.HI R3, RZ, 0x1, R5 ;  /* 0x00000001ff037819 */ /* 0x000fe40000011605 */
[C---:B------:R-:W-:Y:S02]  /*4490*/  LOP3.LUT R4, R0.reuse, 0xc0, RZ, 0xc0, !PT ;  /* 0x000000c000047812 */ /* 0x040fe400078ec0ff */
[----:B------:R-:W-:Y:S02]  /*44a0*/  LOP3.LUT R2, R0, 0x20, RZ, 0xc0, !PT ;  /* 0x0000002000027812 */ /* 0x000fe400078ec0ff */
[----:B------:R-:W-:Y:S01]  /*44b0*/  LOP3.LUT R4, R4, 0x8, R3, 0xf8, !PT ;  /* 0x0000000804047812 */ /* 0x000fe200078ef803 */
[C---:B------:R-:W-:Y:S01]  /*44c0*/  IMAD.SHL.U32 R3, R5.reuse, 0x4, RZ ;  /* 0x0000000405037824 */ /* 0x040fe200078e00ff */
[----:B------:R-:W-:Y:S01]  /*44d0*/  LOP3.LUT P0, RZ, R5, 0x4, RZ, 0xc0, !PT ;  /* 0x0000000405ff7812 */ /* 0x000fe2000780c0ff */
[----:B------:R-:W-:-:S02]  /*44e0*/  IMAD R2, R17, 0x200, R2 ;  /* 0x0000020011027824 */ /* 0x000fc400078e0202 */
[-C--:B--2---:R-:W-:Y:S01]  /*44f0*/  FMUL R6, R33, R22.reuse ;  /* 0x0000001621067220 */ /* 0x084fe20000400000 */
[----:B------:R-:W-:Y:S01]  /*4500*/  LOP3.LUT R4, R4, 0x18, R3, 0x78, !PT ;  /* 0x0000001804047812 */ /* 0x000fe200078e7803 */
[-C--:B------:R-:W-:Y:S01]  /*4510*/  FMUL R9, R63, R22.reuse ;  /* 0x000000163f097220 */ /* 0x080fe20000400000 */
[----:B------:R-:W-:Y:S01]  /*4520*/  LOP3.LUT R3, R0, 0x100, RZ, 0xc0, !PT ;  /* 0x0000010000037812 */ /* 0x000fe200078ec0ff */
[-C--:B------:R-:W-:Y:S01]  /*4530*/  FMUL R0, R23, R22.reuse ;  /* 0x0000001617007220 */ /* 0x080fe20000400000 */
[-C--:B------:R-:W-:Y:S01]  /*4540*/  FMUL R8, R27, R22.reuse ;  /* 0x000000161b087220 */ /* 0x080fe20000400000 */
[----:B------:R-:W-:Y:S01]  /*4550*/  FMUL R11, R65, R22 ;  /* 0x00000016410b7220 */ /* 0x000fe20000400000 */
[----:B------:R-:W-:Y:S01]  /*4560*/  IADD3 R19, R4, R2, R3 ;  /* 0x0000000204137210 */ /* 0x000fe20007ffe003 */
[-C--:B------:R-:W-:Y:S01]  /*4570*/  FMUL R3, R57, R22.reuse ;  /* 0x0000001639037220 */ /* 0x080fe20000400000 */
        /* <DEDUP_REMOVED lines=10> */
[----:B------:R-:W-:Y:S01]  /*4620*/  IMAD R19, R19, 0x2, R18 ;  /* 0x0000000213137824 */ /* 0x000fe200078e0212 */
[----:B------:R-:W-:-:S02]  /*4630*/  F2FP.F16.F32.PACK_AB R23, R9, R6 ;  /* 0x000000060917723e */ /* 0x000fc400000000ff */
[----:B------:R-:W-:Y:S01]  /*4640*/  F2FP.F16.F32.PACK_AB R20, R3, R0 ;  /* 0x000000000314723e */ /* 0x000fe200000000ff */
[----:B------:R-:W-:Y:S01]  /*4650*/  VIADD R0, R19, 0x20 ;  /* 0x0000002013007836 */ /* 0x000fe20000000000 */
[----:B------:R-:W-:Y:S02]  /*4660*/  F2FP.F16.F32.PACK_AB R8, R11, R8 ;  /* 0x000000080b08723e */ /* 0x000fe400000000ff */
[----:B------:R-:W-:Y:S02]  /*4670*/  F2FP.F16.F32.PACK_AB R9, R13, R10 ;  /* 0x0000000a0d09723e */ /* 0x000fe400000000ff */
[----:B------:R-:W-:Y:S02]  /*4680*/  F2FP.F16.F32.PACK_AB R21, R5, R2 ;  /* 0x000000020515723e */ /* 0x000fe400000000ff */
[----:B------:R-:W-:Y:S02]  /*4690*/  F2FP.F16.F32.PACK_AB R22, R7, R4 ;  /* 0x000000040716723e */ /* 0x000fe400000000ff */
[----:B------:R-:W-:-:S02]  /*46a0*/  F2FP.F16.F32.PACK_AB R10, R15, R12 ;  /* 0x0000000c0f0a723e */ /* 0x000fc400000000ff */
[----:B------:R-:W-:Y:S01]  /*46b0*/  F2FP.F16.F32.PACK_AB R11, R17, R14 ;  /* 0x0000000e110b723e */ /* 0x000fe200000000ff */
[----:B------:R-:W-:Y:S06]  /*46c0*/  @P1 BRA `(.L_x_52) ;  /* 0x0000000000041947 */ /* 0x000fec0003800000 */
[----:B------:R-:W-:-:S04]  /*46d0*/  DEPBAR.LE SB0, 0x0 ;  /* 0x000080000000791a */ /* 0x000fc80000000000 */
.L_x_52:
[----:B------:R-:W-:Y:S05]  /*46e0*/  WARPSYNC.ALL ;  /* 0x0000000000007948 */ /* 0x000fea0003800000 */
[----:B------:R-:W-:Y:S01]  /*46f0*/  BAR.SYNC.DEFER_BLOCKING 0x1, 0x80 ;  /* 0x0042000000007b1d */ /* 0x000fe20000010000 */
[----:B------:R-:W-:-:S05]  /*4700*/  @P0 IADD3 R0, R19, -0x20, RZ ;  /* 0xffffffe013000810 */ /* 0x000fca0007ffe0ff */
[----:B------:R-:W-:Y:S01]  /*4710*/  BSSY B0, `(.L_x_53) ;  /* 0x0000014000007945 */ /* 0x000fe20003800000 */
[----:B------:R1:W-:Y:S04]  /*4720*/  STSM.16.M88.4 [R19], R20 ;  /* 0x0000001413007844 */ /* 0x0003e80000000200 */
[----:B------:R1:W-:Y:S01]  /*4730*/  STSM.16.M88.4 [R0], R8 ;  /* 0x0000000800007844 */ /* 0x0003e20000000200 */
[----:B------:R-:W-:Y:S01]  /*4740*/  @!PT LDS RZ, [RZ] ;  /* 0x00000000fffff984 */ /* 0x000fe20000000800 */
[----:B------:R-:W-:Y:S01]  /*4750*/  @!PT LDS RZ, [RZ] ;  /* 0x00000000fffff984 */ /* 0x000fe20000000800 */
[----:B------:R-:W-:Y:S01]  /*4760*/  @!PT LDS RZ, [RZ] ;  /* 0x00000000fffff984 */ /* 0x000fe20000000800 */
[----:B------:R-:W-:Y:S01]  /*4770*/  @!PT LDS RZ, [RZ] ;  /* 0x00000000fffff984 */ /* 0x000fe20000000800 */
[----:B------:R2:W-:Y:S06]  /*4780*/  MEMBAR.ALL.CTA ;  /* 0x0000000000007992 */ /* 0x0005ec0000008000 */
[----:B--2---:R-:W2:Y:S02]  /*4790*/  FENCE.VIEW.ASYNC.S ;  /* 0x00000000000073c6 */ /* 0x004ea40000000000 */
[----:B--2---:R-:W-:Y:S06]  /*47a0*/  BAR.SYNC.DEFER_BLOCKING 0x1, 0x80 ;  /* 0x0042000000007b1d */ /* 0x004fec0000010000 */
[----:B------:R-:W-:Y:S05]  /*47b0*/  @P1 BRA `(.L_x_54) ;  /* 0x0000000000241947 */ /* 0x000fea0003800000 */
[----:B------:R-:W-:Y:S01]  /*47c0*/  S2UR UR44, SR_CTAID.Z ;  /* 0x00000000002c79c3 */ /* 0x000fe20000002700 */
[----:B------:R-:W-:Y:S01]  /*47d0*/  ULDC.64 UR4, c[0x0][0x198] ;  /* 0x0000660000047ab9 */ /* 0x000fe20000000a00 */
[----:B------:R-:W-:Y:S01]  /*47e0*/  R2UR UR40, R18 ;  /* 0x00000000122872ca */ /* 0x000fe200000e0000 */
[----:B------:R-:W-:Y:S01]  /*47f0*/  UIADD3 UR4, UP0, UR4, 0x670, URZ ;  /* 0x0000067004047890 */ /* 0x000fe2000ff1e03f */
[----:B------:R-:W-:-:S03]  /*4800*/  UMOV UR41, URZ ;  /* 0x0000003f00297c82 */ /* 0x000fc60008000000 */
[----:B------:R-:W-:Y:S01]  /*4810*/  UIADD3.X UR5, URZ, UR5, URZ, UP0, !UPT ;  /* 0x000000053f057290 */ /* 0x000fe200087fe43f */
[----:B------:R-:W2:Y:S08]  /*4820*/  S2UR UR43, SR_CTAID.Y ;  /* 0x00000000002b79c3 */ /* 0x000eb00000002600 */
[----:B--2---:R2:W-:Y:S02]  /*4830*/  UTMASTG.4D [UR40], [UR4] ;  /* 0x00000028040073b5 */ /* 0x0045e40008018000 */
[----:B--2---:R0:W-:Y:S02]  /*4840*/  UTMACMDFLUSH ;  /* 0x00000000000079b7 */ /* 0x0041e40000000000 */
.L_x_54:
[----:B------:R-:W-:Y:S05]  /*4850*/  BSYNC B0 ;  /* 0x0000000000007941 */ /* 0x000fea0003800000 */
.L_x_53:
[----:B------:R-:W-:Y:S01]  /*4860*/  UIADD3 UR36, UR36, -0x1, URZ ;  /* 0xffffffff24247890 */ /* 0x000fe2000fffe03f */
[----:B------:R-:W-:-:S04]  /*4870*/  DEPBAR.LE SB0, 0x0 ;  /* 0x000080000000791a */ /* 0x000fc80000000000 */
[----:B------:R-:W-:-:S04]  /*4880*/  USHF.L.U32 UR4, UR36, 0x3, URZ ;  /* 0x0000000324047899 */ /* 0x000fc8000800063f */
[----:B------:R-:W-:-:S04]  /*4890*/  ULOP3.LUT UR4, UR4, 0x8, URZ, 0xe2, !UPT ;  /* 0x0000000804047892 */ /* 0x000fc8000f8ee23f */
[----:B------:R-:W-:-:S06]  /*48a0*/  ULOP3.LUT UR4, UR4, 0x18, URZ, 0x3c, !UPT ;  /* 0x0000001804047892 */ /* 0x000fcc000f8e3c3f */
[----:B-1----:R-:W-:-:S04]  /*48b0*/  IMAD.U32 R0, RZ, RZ, UR4 ;  /* 0x00000004ff007e24 */ /* 0x002fc8000f8e00ff */
[----:B------:R-:W-:Y:S01]  /*48c0*/  SYNCS.ARRIVE.TRANS64.A1T0 RZ, [R0+UR37+0x7090], RZ ;  /* 0x007090ff00ff79a7 */ /* 0x000fe20008100025 */
[----:B------:R-:W-:Y:S05]  /*48d0*/  EXIT ;  /* 0x000000000000794d */ /* 0x000fea0003800000 */
.L_x_6:
[----:B------:R-:W-:-:S08]  /*48e0*/  UISETP.NE.AND UP0, UPT, UR7, 0x1, UPT ;  /* 0x000000010700788c */ /* 0x000fd0000bf05270 */
[----:B------:R-:W1:-:S00]  /*48f0*/  USETMAXREG.DEALLOC.CTAPOOL 0x18 ;  /* 0x00000018000079c8 */ /* 0x000e4000080e0500 */
[----:B------:R-:W-:-:S13]  /*4900*/  PLOP3.LUT P0, PT, PT, PT, UP0, 0x80, 0x0 ;  /* 0x000000000000781c */ /* 0x000fda0003f0f008 */
[----:B------:R-:W-:Y:S05]  /*4910*/  @P0 EXIT ;  /* 0x000000000000094d */ /* 0x000fea0003800000 */
[----:B------:R-:W2:Y:S01]  /*4920*/  S2UR UR11, SR_CTAID.X ;  /* 0x00000000000b79c3 */ /* 0x000ea20000002500 */
[----:B------:R-:W-:Y:S01]  /*4930*/  ELECT P3, URZ, PT ;  /* 0x00000000003f782f */ /* 0x000fe20003860000 */
[----:B------:R-:W-:Y:S01]  /*4940*/  BSSY B0, `(.L_x_55) ;  /* 0x0000029000007945 */ /* 0x000fe20003800000 */
[----:B-1----:R-:W-:Y:S01]  /*4950*/  IMAD.MOV.U32 R0, RZ, RZ, RZ ;  /* 0x000000ffff007224 */ /* 0x002fe200078e00ff */
[----:B------:R-:W-:Y:S01]  /*4960*/  MOV R7, RZ ;  /* 0x000000ff00077202 */ /* 0x000fe20000000f00 */
[----:B------:R-:W-:-:S03]  /*4970*/  IMAD.MOV.U32 R3, RZ, RZ, RZ ;  /* 0x000000ffff037224 */ /* 0x000fc600078e00ff */
[----:B------:R-:W1:Y:S08]  /*4980*/  S2UR UR20, SR_CTAID.Y ;  /* 0x00000000001479c3 */ /* 0x000e700000002600 */
[----:B------:R-:W3:Y:S01]  /*4990*/  S2UR UR21, SR_CTAID.Z ;  /* 0x00000000001579c3 */ /* 0x000ee20000002700 */
[----:B--2---:R-:W-:Y:S01]  /*49a0*/  USHF.L.U32 UR11, UR11, 0x7, URZ ;  /* 0x000000070b0b7899 */ /* 0x004fe2000800063f */
[----:B------:R-:W-:Y:S11]  /*49b0*/  @!P3 BRA `(.L_x_56) ;  /* 0x000000000084b947 */ /* 0x000ff60003800000 */
[----:B------:R-:W2:Y:S01]  /*49c0*/  S2R R3, SR_CgaCtaId ;  /* 0x0000000000037919 */ /* 0x000ea20000008800 */
[----:B------:R-:W-:Y:S02]  /*49d0*/  MOV R2, 0x400 ;  /* 0x0000040000027802 */ /* 0x000fe40000000f00 */
[----:B------:R-:W-:Y:S02]  /*49e0*/  MOV R4, 0x1 ;  /* 0x0000000100047802 */ /* 0x000fe40000000f00 */
[----:B--2---:R-:W-:Y:S02]  /*49f0*/  LEA R3, R3, R2, 0x18 ;  /* 0x0000000203037211 */ /* 0x004fe400078ec0ff */
[----:B------:R-:W-:-:S04]  /*4a00*/  SHF.L.U32 R2, R4, 0x1f, RZ ;  /* 0x0000001f04027819 */ /* 0x000fc800000006ff */
[----:B------:R-:W2:Y:S02]  /*4a10*/  SYNCS.PHASECHK.TRANS64.TRYWAIT P0, [R3+URZ+0x7060], R2 ;  /* 0x00706002030075a7 */ /* 0x000ea4000800017f */
[----:B--2---:R-:W-:Y:S05]  /*4a20*/  @!P0 BRA `(.L_x_57) ;  /* 0x0000001000608947 */ /* 0x004fea0003800000 */
.L_x_93:
[----:B------:R-:W-:Y:S01]  /*4a30*/  ULOP3.LUT UR4, UR6, 0x2, URZ, 0xfc, !UPT ;  /* 0x0000000206047892 */ /* 0x000fe2000f8efc3f */
[----:B--2---:R-:W-:-:S03]  /*4a40*/  @P2 IMAD.MOV.U32 R2, RZ, RZ, 0x1000 ;  /* 0x00001000ff022424 */ /* 0x004fc600078e00ff */
[----:B------:R-:W-:Y:S01]  /*4a50*/  UPRMT UR4, UR4, 0x9910, URZ ;  /* 0x0000991004047896 */ /* 0x000fe2000800003f */
[----:B------:R2:W-:Y:S03]  /*4a60*/  @P2 SYNCS.ARRIVE.TRANS64 RZ, [R3+URZ+0x7050], R2 ;  /* 0x0070500203ff29a7 */ /* 0x0005e6000800003f */
[----:B------:R-:W-:-:S06]  /*4a70*/  UISETP.NE.AND UP0, UPT, UR4, 0x2, UPT ;  /* 0x000000020400788c */ /* 0x000fcc000bf05270 */
[----:B------:R-:W-:-:S13]  /*4a80*/  PLOP3.LUT P0, PT, PT, PT, UP0, 0x80, 0x0 ;  /* 0x000000000000781c */ /* 0x000fda0003f0f008 */
[----:B--2---:R-:W-:Y:S05]  /*4a90*/  @P0 BRA `(.L_x_58) ;  /* 0x0000000000040947 */ /* 0x004fea0003800000 */
[----:B-1-3--:R-:W-:Y:S01]  /*4aa0*/  BPT.TRAP 0x1 ;  /* 0x000000040000795c */ /* 0x00afe20000300000 */
.L_x_58:
[----:B------:R-:W-:-:S04]  /*4ab0*/  LOP3.LUT P0, RZ, R6, 0x1f, RZ, 0xc0, !PT ;  /* 0x0000001f06ff7812 */ /* 0x000fc8000780c0ff */
[----:B------:R-:W-:-:S13]  /*4ac0*/  PLOP3.LUT P0, PT, P0, P2, PT, 0x2a, 0x0 ;  /* 0x000000000000781c */ /* 0x000fda0000704572 */
[----:B------:R-:W-:Y:S05]  /*4ad0*/  @P0 BRA `(.L_x_59) ;  /* 0x0000000000040947 */ /* 0x000fea0003800000 */
[----:B-1-3--:R-:W-:Y:S01]  /*4ae0*/  BPT.TRAP 0x1 ;  /* 0x000000040000795c */ /* 0x00afe20000300000 */
.L_x_59:
[----:B------:R-:W-:Y:S01]  /*4af0*/  R2UR UR8, R3 ;  /* 0x00000000030872ca */ /* 0x000fe200000e0000 */
[----:B------:R-:W-:Y:S01]  /*4b00*/  ULDC.64 UR4, c[0x0][0x198] ;  /* 0x0000660000047ab9 */ /* 0x000fe20000000a00 */
[----:B------:R-:W-:Y:S01]  /*4b10*/  UMOV UR14, 0x0 ;  /* 0x00000000000e7882 */ /* 0x000fe20000000000 */
[----:B------:R-:W-:Y:S01]  /*4b20*/  UIADD3 UR4, UP0, UR4, 0xf0, URZ ;  /* 0x000000f004047890 */ /* 0x000fe2000ff1e03f */
[----:B------:R-:W-:Y:S01]  /*4b30*/  MOV R3, 0x1 ;  /* 0x0000000100037802 */ /* 0x000fe20000000f00 */
[----:B------:R-:W-:Y:S01]  /*4b40*/  UMOV UR15, 0x10000000 ;  /* 0x10000000000f7882 */ /* 0x000fe20000000000 */
[----:B------:R-:W-:Y:S01]  /*4b50*/  UMOV UR10, URZ ;  /* 0x0000003f000a7c82 */ /* 0x000fe20008000000 */
[----:B------:R-:W-:Y:S01]  /*4b60*/  UIADD3.X UR5, URZ, UR5, URZ, UP0, !UPT ;  /* 0x000000053f057290 */ /* 0x000fe200087fe43f */
[----:B------:R-:W-:Y:S01]  /*4b70*/  IMAD.MOV.U32 R7, RZ, RZ, 0x40 ;  /* 0x00000040ff077424 */ /* 0x000fe200078e00ff */
[----:B-1----:R-:W-:Y:S01]  /*4b80*/  UMOV UR12, UR20 ;  /* 0x00000014000c7c82 */ /* 0x002fe20008000000 */
[----:B---3--:R-:W-:-:S03]  /*4b90*/  UMOV UR13, UR21 ;  /* 0x00000015000d7c82 */ /* 0x008fc60008000000 */
[----:B------:R-:W-:-:S09]  /*4ba0*/  UIADD3 UR9, UR8, 0x7050, URZ ;  /* 0x0000705008097890 */ /* 0x000fd2000fffe03f */
[----:B------:R2:W-:Y:S02]  /*4bb0*/  UTMALDG.4D [UR8], [UR4], desc[UR14] ;  /* 0x00000e08040075b4 */ /* 0x0005e40008019000 */
[----:B--2---:R-:W-:Y:S01]  /*4bc0*/  NOP ;  /* 0x0000000000007918 */ /* 0x004fe20000000000 */
.L_x_56:
[----:B-1-3--:R-:W-:Y:S05]  /*4bd0*/  BSYNC B0 ;  /* 0x0000000000007941 */ /* 0x00afea0003800000 */
.L_x_55:
[----:B------:R-:W1:Y:S01]  /*4be0*/  LDC R2, c[0x0][0x28c] ;  /* 0x0000a300ff027b82 */ /* 0x000e620000000800 */
[----:B------:R-:W-:Y:S01]  /*4bf0*/  BSSY B0, `(.L_x_60) ;  /* 0x0000023000007945 */ /* 0x000fe20003800000 */
[----:B-1----:R-:W-:-:S13]  /*4c00*/  ISETP.GT.AND P4, PT, R2, RZ, P3 ;  /* 0x000000ff0200720c */ /* 0x002fda0001f84270 */
[----:B------:R-:W-:Y:S05]  /*4c10*/  @!P4 BRA `(.L_x_61) ;  /* 0x000000000080c947 */ /* 0x000fea0003800000 */
[----:B------:R-:W1:Y:S01]  /*4c20*/  S2R R5, SR_CgaCtaId ;  /* 0x0000000000057919 */ /* 0x000e620000008800 */
[----:B------:R-:W-:-:S04]  /*4c30*/  MOV R0, 0x400 ;  /* 0x0000040000007802 */ /* 0x000fc80000000f00 */
[----:B-1----:R-:W-:Y:S02]  /*4c40*/  LEA R0, R5, R0, 0x18 ;  /* 0x0000000005007211 */ /* 0x002fe400078ec0ff */
[----:B------:R-:W-:-:S04]  /*4c50*/  MOV R5, 0x1 ;  /* 0x0000000100057802 */ /* 0x000fc80000000f00 */
[----:B------:R-:W-:-:S04]  /*4c60*/  SHF.L.U32 R5, R5, 0x1f, RZ ;  /* 0x0000001f05057819 */ /* 0x000fc800000006ff */
[----:B------:R-:W1:Y:S02]  /*4c70*/  SYNCS.PHASECHK.TRANS64.TRYWAIT P0, [R0+URZ+0x7028], R5 ;  /* 0x00702805000075a7 */ /* 0x000e64000800017f */
[----:B-1----:R-:W-:Y:S05]  /*4c80*/  @!P0 BRA `(.L_x_62) ;  /* 0x0000000c00dc8947 */ /* 0x002fea0003800000 */
.L_x_94:
[----:B------:R-:W-:Y:S01]  /*4c90*/  ULOP3.LUT UR4, UR6, 0x2, URZ, 0xfc, !UPT ;  /* 0x0000000206047892 */ /* 0x000fe2000f8efc3f */
[----:B-1----:R-:W-:-:S03]  /*4ca0*/  @P2 IMAD.MOV.U32 R5, RZ, RZ, 0x1000 ;  /* 0x00001000ff052424 */ /* 0x002fc600078e00ff */
[----:B------:R-:W-:Y:S01]  /*4cb0*/  UPRMT UR4, UR4, 0x9910, URZ ;  /* 0x0000991004047896 */ /* 0x000fe2000800003f */
[----:B------:R1:W-:Y:S03]  /*4cc0*/  @P2 SYNCS.ARRIVE.TRANS64 RZ, [R0+URZ+0x7000], R5 ;  /* 0x0070000500ff29a7 */ /* 0x0003e6000800003f */
[----:B------:R-:W-:-:S06]  /*4cd0*/  UISETP.NE.AND UP0, UPT, UR4, 0x2, UPT ;  /* 0x000000020400788c */ /* 0x000fcc000bf05270 */
[----:B------:R-:W-:-:S13]  /*4ce0*/  PLOP3.LUT P0, PT, PT, PT, UP0, 0x80, 0x0 ;  /* 0x000000000000781c */ /* 0x000fda0003f0f008 */
[----:B-1----:R-:W-:Y:S05]  /*4cf0*/  @P0 BRA `(.L_x_63) ;  /* 0x0000000000040947 */ /* 0x002fea0003800000 */
[----:B------:R-:W-:Y:S01]  /*4d00*/  BPT.TRAP 0x1 ;  /* 0x000000040000795c */ /* 0x000fe20000300000 */
.L_x_63:
[----:B------:R-:W-:-:S04]  /*4d10*/  LOP3.LUT P0, RZ, R6, 0x1f, RZ, 0xc0, !PT ;  /* 0x0000001f06ff7812 */ /* 0x000fc8000780c0ff */
[----:B------:R-:W-:-:S13]  /*4d20*/  PLOP3.LUT P0, PT, P0, P2, PT, 0x2a, 0x0 ;  /* 0x000000000000781c */ /* 0x000fda0000704572 */
[----:B------:R-:W-:Y:S05]  /*4d30*/  @P0 BRA `(.L_x_64) ;  /* 0x0000000000040947 */ /* 0x000fea0003800000 */
[----:B------:R-:W-:Y:S01]  /*4d40*/  BPT.TRAP 0x1 ;  /* 0x000000040000795c */ /* 0x000fe20000300000 */
.L_x_64:
        /* <DEDUP_REMOVED lines=8> */
[----:B------:R-:W-:-:S05]  /*4dd0*/  UMOV UR19, URZ ;  /* 0x0000003f00137c82 */ /* 0x000fca0008000000 */
[----:B------:R-:W-:Y:S02]  /*4de0*/  UIADD3 UR16, UR17, 0x2000, URZ ;  /* 0x0000200011107890 */ /* 0x000fe4000fffe03f */
[----:B------:R-:W-:-:S09]  /*4df0*/  UIADD3 UR17, UR17, 0x7000, URZ ;  /* 0x0000700011117890 */ /* 0x000fd2000fffe03f */
[----:B------:R1:W-:Y:S02]  /*4e00*/  UTMALDG.4D [UR16], [UR4], desc[UR8] ;  /* 0x00000810040075b4 */ /* 0x0003e40008019000 */
[----:B-1----:R-:W-:Y:S01]  /*4e10*/  NOP ;  /* 0x0000000000007918 */ /* 0x002fe20000000000 */
.L_x_61:
[----:B------:R-:W-:Y:S05]  /*4e20*/  BSYNC B0 ;  /* 0x0000000000007941 */ /* 0x000fea0003800000 */
.L_x_60:
[----:B------:R-:W-:Y:S04]  /*4e30*/  BSSY B0, `(.L_x_65) ;  /* 0x0000025000007945 */ /* 0x000fe80003800000 */
[----:B------:R-:W-:Y:S05]  /*4e40*/  @!P3 BRA `(.L_x_66) ;  /* 0x00000000008cb947 */ /* 0x000fea0003800000 */
[----:B------:R-:W1:Y:S01]  /*4e50*/  S2R R5, SR_CgaCtaId ;  /* 0x0000000000057919 */ /* 0x000e620000008800 */
[----:B------:R-:W-:-:S04]  /*4e60*/  MOV R4, 0x400 ;  /* 0x0000040000047802 */ /* 0x000fc80000000f00 */
[----:B-1----:R-:W-:Y:S01]  /*4e70*/  LEA R8, R5, R4, 0x18 ;  /* 0x0000000405087211 */ /* 0x002fe200078ec0ff */
[----:B------:R-:W-:-:S03]  /*4e80*/  IMAD.MOV.U32 R5, RZ, RZ, 0x1 ;  /* 0x00000001ff057424 */ /* 0x000fc600078e00ff */
[----:B------:R-:W-:Y:S02]  /*4e90*/  LEA R4, R3, R8, 0x3 ;  /* 0x0000000803047211 */ /* 0x000fe400078e18ff */
[----:B------:R-:W-:-:S04]  /*4ea0*/  SHF.L.U32 R5, R5, 0x1f, RZ ;  /* 0x0000001f05057819 */ /* 0x000fc800000006ff */
[----:B------:R-:W1:Y:S02]  /*4eb0*/  SYNCS.PHASECHK.TRANS64.TRYWAIT P0, [R4+URZ+0x7060], R5 ;  /* 0x00706005040075a7 */ /* 0x000e64000800017f */
[----:B-1----:R-:W-:Y:S05]  /*4ec0*/  @!P0 BRA `(.L_x_67) ;  /* 0x0000000c00608947 */ /* 0x002fea0003800000 */
.L_x_95:
        /* <DEDUP_REMOVED lines=8> */
.L_x_68:
[----:B------:R-:W-:-:S04]  /*4f50*/  LOP3.LUT P0, RZ, R6, 0x1f, RZ, 0xc0, !PT ;  /* 0x0000001f06ff7812 */ /* 0x000fc8000780c0ff */
[----:B------:R-:W-:-:S13]  /*4f60*/  PLOP3.LUT P0, PT, P0, P2, PT, 0x2a, 0x0 ;  /* 0x000000000000781c */ /* 0x000fda0000704572 */
[----:B------:R-:W-:Y:S05]  /*4f70*/  @P0 BRA `(.L_x_69) ;  /* 0x0000000000040947 */ /* 0x000fea0003800000 */
[----:B------:R-:W-:Y:S01]  /*4f80*/  BPT.TRAP 0x1 ;  /* 0x000000040000795c */ /* 0x000fe20000300000 */
.L_x_69:
[----:B------:R-:W-:Y:S01]  /*4f90*/  R2UR UR16, R3 ;  /* 0x00000000031072ca */ /* 0x000fe200000e0000 */
[----:B------:R-:W-:Y:S01]  /*4fa0*/  ULDC.64 UR8, c[0x0][0x198] ;  /* 0x0000660000087ab9 */ /* 0x000fe20000000a00 */
[----:B------:R-:W-:Y:S01]  /*4fb0*/  R2UR UR4, R8 ;  /* 0x00000000080472ca */ /* 0x000fe200000e0000 */
[----:B------:R-:W-:Y:S01]  /*4fc0*/  UIADD3 UR8, UP0, UR8, 0xf0, URZ ;  /* 0x000000f008087890 */ /* 0x000fe2000ff1e03f */
[----:B------:R-:W-:Y:S01]  /*4fd0*/  R2UR UR19, R7 ;  /* 0x00000000071372ca */ /* 0x000fe200000e0000 */
[----:B------:R-:W-:Y:S01]  /*4fe0*/  UMOV UR5, 0x10000000 ;  /* 0x1000000000057882 */ /* 0x000fe20000000000 */
[----:B------:R-:W-:Y:S01]  /*4ff0*/  R2UR UR17, R4 ;  /* 0x00000000041172ca */ /* 0x000fe200000e0000 */
[----:B------:R-:W-:Y:S01]  /*5000*/  UIADD3.X UR9, URZ, UR9, URZ, UP0, !UPT ;  /* 0x000000093f097290 */ /* 0x000fe200087fe43f */
[----:B------:R-:W-:-:S07]  /*5010*/  UMOV UR18, URZ ;  /* 0x0000003f00127c82 */ /* 0x000fce0008000000 */
[----:B------:R-:W-:Y:S02]  /*5020*/  ULEA UR16, UR16, UR4, 0xc ;  /* 0x0000000410107291 */ /* 0x000fe4000f8e603f */
[----:B------:R-:W-:Y:S02]  /*5030*/  UIADD3 UR19, UR11, UR19, URZ ;  /* 0x000000130b137290 */ /* 0x000fe4000fffe03f */
[----:B------:R-:W-:Y:S01]  /*5040*/  UIADD3 UR17, UR17, 0x7050, URZ ;  /* 0x0000705011117890 */ /* 0x000fe2000fffe03f */
[----:B------:R-:W-:-:S08]  /*5050*/  UMOV UR4, 0x0 ;  /* 0x0000000000047882 */ /* 0x000fd00000000000 */
[----:B------:R1:W-:Y:S02]  /*5060*/  UTMALDG.4D [UR16], [UR8], desc[UR4] ;  /* 0x00000410080075b4 */ /* 0x0003e40008019000 */
[----:B-1----:R-:W-:Y:S01]  /*5070*/  NOP ;  /* 0x0000000000007918 */ /* 0x002fe20000000000 */
.L_x_66:
[----:B------:R-:W-:Y:S05]  /*5080*/  BSYNC B0 ;  /* 0x0000000000007941 */ /* 0x000fea0003800000 */
.L_x_65:
[----:B------:R-:W-:Y:S01]  /*5090*/  BSSY B0, `(.L_x_70) ;  /* 0x0000027000007945 */ /* 0x000fe20003800000 */
[----:B------:R-:W-:-:S03]  /*50a0*/  MOV R8, RZ ;  /* 0x000000ff00087202 */ /* 0x000fc60000000f00 */
        /* <DEDUP_REMOVED lines=9> */
.L_x_96:
        /* <DEDUP_REMOVED lines=8> */
.L_x_73:
[----:B------:R-:W-:-:S04]  /*51c0*/  LOP3.LUT P0, RZ, R6, 0x1f, RZ, 0xc0, !PT ;  /* 0x0000001f06ff7812 */ /* 0x000fc8000780c0ff */
[----:B------:R-:W-:-:S13]  /*51d0*/  PLOP3.LUT P0, PT, P0, P2, PT, 0x2a, 0x0 ;  /* 0x000000000000781c */ /* 0x000fda0000704572 */
[----:B------:R-:W-:Y:S05]  /*51e0*/  @P0 BRA `(.L_x_74) ;  /* 0x0000000000040947 */ /* 0x000fea0003800000 */
[----:B------:R-:W-:Y:S01]  /*51f0*/  BPT.TRAP 0x1 ;  /* 0x000000040000795c */ /* 0x000fe20000300000 */
.L_x_74:
[C---:B------:R-:W-:Y:S01]  /*5200*/  LEA R5, R0.reuse, R5, 0xc ;  /* 0x0000000500057211 */ /* 0x040fe200078e60ff */
[----:B------:R-:W-:Y:S01]  /*5210*/  ULDC.64 UR4, c[0x0][0x198] ;  /* 0x0000660000047ab9 */ /* 0x000fe20000000a00 */
[----:B------:R-:W-:Y:S01]  /*5220*/  R2UR UR17, R3 ;  /* 0x00000000031172ca */ /* 0x000fe200000e0000 */
[----:B------:R-:W-:Y:S01]  /*5230*/  UIADD3 UR4, UP0, UR4, 0x2f0, URZ ;  /* 0x000002f004047890 */ /* 0x000fe2000ff1e03f */
[----:B------:R-:W-:Y:S01]  /*5240*/  R2UR UR16, R5 ;  /* 0x00000000051072ca */ /* 0x000fe200000e0000 */
[----:B------:R-:W-:Y:S01]  /*5250*/  UMOV UR8, 0x0 ;  /* 0x0000000000087882 */ /* 0x000fe20000000000 */
[----:B------:R-:W-:Y:S01]  /*5260*/  UMOV UR9, 0x10000000 ;  /* 0x1000000000097882 */ /* 0x000fe20000000000 */
[----:B------:R-:W-:Y:S01]  /*5270*/  UIADD3.X UR5, URZ, UR5, URZ, UP0, !UPT ;  /* 0x000000053f057290 */ /* 0x000fe200087fe43f */
[----:B------:R-:W-:Y:S01]  /*5280*/  VIADD R0, R0, 0x1 ;  /* 0x0000000100007836 */ /* 0x000fe20000000000 */
[----:B------:R-:W-:Y:S01]  /*5290*/  UMOV UR18, URZ ;  /* 0x0000003f00127c82 */ /* 0x000fe20008000000 */
[----:B------:R-:W-:Y:S01]  /*52a0*/  UMOV UR19, URZ ;  /* 0x0000003f00137c82 */ /* 0x000fe20008000000 */
[----:B------:R-:W-:-:S04]  /*52b0*/  MOV R8, 0x1 ;  /* 0x0000000100087802 */ /* 0x000fc80000000f00 */
[----:B------:R-:W-:Y:S02]  /*52c0*/  UIADD3 UR17, UR17, 0x7000, URZ ;  /* 0x0000700011117890 */ /* 0x000fe4000fffe03f */
[----:B------:R-:W-:-:S09]  /*52d0*/  UIADD3 UR16, UR16, 0x2000, URZ ;  /* 0x0000200010107890 */ /* 0x000fd2000fffe03f */
[----:B------:R1:W-:Y:S02]  /*52e0*/  UTMALDG.4D [UR16], [UR4], desc[UR8] ;  /* 0x00000810040075b4 */ /* 0x0003e40008019000 */
[----:B-1----:R-:W-:Y:S01]  /*52f0*/  NOP ;  /* 0x0000000000007918 */ /* 0x002fe20000000000 */
.L_x_71:
[----:B------:R-:W-:Y:S05]  /*5300*/  BSYNC B0 ;  /* 0x0000000000007941 */ /* 0x000fea0003800000 */
.L_x_70:
[----:B------:R-:W-:-:S13]  /*5310*/  ISETP.GE.AND P0, PT, R2, 0x41, PT ;  /* 0x000000410200780c */ /* 0x000fda0003f06270 */
[----:B------:R-:W-:Y:S05]  /*5320*/  @!P0 EXIT ;  /* 0x000000000000894d */ /* 0x000fea0003800000 */
[----:B------:R-:W-:Y:S01]  /*5330*/  VIADD R2, R2, 0x3f ;  /* 0x0000003f02027836 */ /* 0x000fe20000000000 */
[----:B------:R-:W-:Y:S01]  /*5340*/  LOP3.LUT P0, RZ, R6, 0x1f, RZ, 0xc0, !PT ;  /* 0x0000001f06ff7812 */ /* 0x000fe2000780c0ff */
[----:B------:R-:W-:Y:S03]  /*5350*/  BSSY B0, `(.L_x_75) ;  /* 0x000005a000007945 */ /* 0x000fe60003800000 */
[----:B------:R-:W-:Y:S02]  /*5360*/  SHF.R.S32.HI R3, RZ, 0x1f, R2 ;  /* 0x0000001fff037819 */ /* 0x000fe40000011402 */
[----:B------:R-:W-:Y:S02]  /*5370*/  PLOP3.LUT P0, PT, P0, P2, PT, 0x2a, 0x0 ;  /* 0x000000000000781c */ /* 0x000fe40000704572 */
[----:B------:R-:W-:Y:S02]  /*5380*/  LEA.HI R3, R3, R2, RZ, 0x6 ;  /* 0x0000000203037211 */ /* 0x000fe400078f30ff */
[----:B------:R-:W-:-:S02]  /*5390*/  MOV R2, UR6 ;  /* 0x0000000600027c02 */ /* 0x000fc40008000f00 */
[----:B------:R-:W-:Y:S02]  /*53a0*/  SHF.R.S32.HI R3, RZ, 0x6, R3 ;  /* 0x00000006ff037819 */ /* 0x000fe40000011403 */
[----:B------:R-:W-:-:S03]  /*53b0*/  LOP3.LUT R2, R2, 0x2, RZ, 0xfc, !PT ;  /* 0x0000000202027812 */ /* 0x000fc600078efcff */
[----:B------:R-:W-:Y:S01]  /*53c0*/  IMAD.SHL.U32 R4, R3, 0x2, RZ ;  /* 0x0000000203047824 */ /* 0x000fe200078e00ff */
[----:B------:R-:W-:-:S07]  /*53d0*/  MOV R3, 0x1 ;  /* 0x0000000100037802 */ /* 0x000fce0000000f00 */
.L_x_86:
[----:B------:R-:W-:Y:S04]  /*53e0*/  BSSY B1, `(.L_x_76) ;  /* 0x0000025000017945 */ /* 0x000fe80003800000 */
[----:B------:R-:W-:Y:S05]  /*53f0*/  @!P3 BRA `(.L_x_77) ;  /* 0x00000000008cb947 */ /* 0x000fea0003800000 */
[----:B------:R-:W1:Y:S01]  /*5400*/  S2R R6, SR_CgaCtaId ;  /* 0x0000000000067919 */ /* 0x000e620000008800 */
[----:B------:R-:W-:-:S04]  /*5410*/  MOV R5, 0x400 ;  /* 0x0000040000057802 */ /* 0x000fc80000000f00 */
[----:B-1----:R-:W-:Y:S02]  /*5420*/  LEA R7, R6, R5, 0x18 ;  /* 0x0000000506077211 */ /* 0x002fe400078ec0ff */
[----:B------:R-:W-:-:S03]  /*5430*/  SHF.L.U32 R5, R3, 0x1f, RZ ;  /* 0x0000001f03057819 */ /* 0x000fc600000006ff */
[----:B------:R-:W-:-:S04]  /*5440*/  IMAD R6, R0, 0x8, R7 ;  /* 0x0000000800067824 */ /* 0x000fc800078e0207 */
[----:B------:R-:W1:Y:S02]  /*5450*/  SYNCS.PHASECHK.TRANS64.TRYWAIT P4, [R6+URZ+0x7028], R5 ;  /* 0x00702805060075a7 */ /* 0x000e64000808017f */
[----:B-1----:R-:W-:Y:S05]  /*5460*/  @!P4 BRA `(.L_x_78) ;  /* 0x000000080020c947 */ /* 0x002fea0003800000 */
.L_x_97:
[----:B-1----:R-:W-:-:S04]  /*5470*/  @P2 MOV R5, 0x1000 ;  /* 0x0000100000052802 */ /* 0x002fc80000000f00 */
[----:B------:R1:W-:Y:S02]  /*5480*/  @P2 SYNCS.ARRIVE.TRANS64 RZ, [R6+URZ+0x7000], R5 ;  /* 0x0070000506ff29a7 */ /* 0x0003e4000800003f */
[----:B-1----:R-:W-:-:S04]  /*5490*/  PRMT R5, R2, 0x9910, RZ ;  /* 0x0000991002057816 */ /* 0x002fc800000000ff */
[----:B------:R-:W-:-:S13]  /*54a0*/  ISETP.NE.AND P4, PT, R5, 0x2, PT ;  /* 0x000000020500780c */ /* 0x000fda0003f85270 */
[----:B------:R-:W-:Y:S05]  /*54b0*/  @P4 BRA `(.L_x_79) ;  /* 0x0000000000044947 */ /* 0x000fea0003800000 */
[----:B------:R-:W-:Y:S01]  /*54c0*/  BPT.TRAP 0x1 ;  /* 0x000000040000795c */ /* 0x000fe20000300000 */
.L_x_79:
[----:B------:R-:W-:Y:S05]  /*54d0*/  @P0 BRA `(.L_x_80) ;  /* 0x0000000000040947 */ /* 0x000fea0003800000 */
[----:B------:R-:W-:Y:S01]  /*54e0*/  BPT.TRAP 0x1 ;  /* 0x000000040000795c */ /* 0x000fe20000300000 */
.L_x_80:
[----:B------:R-:W-:Y:S01]  /*54f0*/  IMAD R7, R0, 0x1000, R7 ;  /* 0x0000100000077824 */ /* 0x000fe200078e0207 */
[----:B------:R-:W-:Y:S01]  /*5500*/  R2UR UR17, R6 ;  /* 0x00000000061172ca */ /* 0x000fe200000e0000 */
[----:B------:R-:W-:Y:S01]  /*5510*/  ULDC.64 UR4, c[0x0][0x198] ;  /* 0x0000660000047ab9 */ /* 0x000fe20000000a00 */
[----:B------:R-:W-:Y:S01]  /*5520*/  R2UR UR19, R8 ;  /* 0x00000000081372ca */ /* 0x000fe200000e0000 */
[----:B------:R-:W-:Y:S01]  /*5530*/  UIADD3 UR4, UP0, UR4, 0x1f0, URZ ;  /* 0x000001f004047890 */ /* 0x000fe2000ff1e03f */
[----:B------:R-:W-:Y:S01]  /*5540*/  R2UR UR16, R7 ;  /* 0x00000000071072ca */ /* 0x000fe200000e0000 */
[----:B------:R-:W-:Y:S01]  /*5550*/  UMOV UR8, 0x0 ;  /* 0x0000000000087882 */ /* 0x000fe20000000000 */
[----:B------:R-:W-:Y:S01]  /*5560*/  UMOV UR9, 0x10000000 ;  /* 0x1000000000097882 */ /* 0x000fe20000000000 */
[----:B------:R-:W-:Y:S01]  /*5570*/  UIADD3.X UR5, URZ, UR5, URZ, UP0, !UPT ;  /* 0x000000053f057290 */ /* 0x000fe200087fe43f */
[----:B------:R-:W-:Y:S01]  /*5580*/  IADD3 R5, R0, 0x1, RZ ;  /* 0x0000000100057810 */ /* 0x000fe20007ffe0ff */
[----:B------:R-:W-:-:S03]  /*5590*/  UMOV UR18, URZ ;  /* 0x0000003f00127c82 */ /* 0x000fc60008000000 */
[----:B------:R-:W-:Y:S01]  /*55a0*/  ISETP.NE.AND P4, PT, R5, 0x5, PT ;  /* 0x000000050500780c */ /* 0x000fe20003f85270 */
[----:B------:R-:W-:Y:S02]  /*55b0*/  UIADD3 UR17, UR17, 0x7000, URZ ;  /* 0x0000700011117890 */ /* 0x000fe4000fffe03f */
[----:B------:R-:W-:Y:S01]  /*55c0*/  USHF.L.U32 UR19, UR19, 0x6, URZ ;  /* 0x0000000613137899 */ /* 0x000fe2000800063f */
[----:B------:R-:W-:Y:S01]  /*55d0*/  SEL R0, RZ, 0x1, P4 ;  /* 0x00000001ff007807 */ /* 0x000fe20002000000 */
[----:B------:R-:W-:-:S03]  /*55e0*/  UIADD3 UR16, UR16, 0x2000, URZ ;  /* 0x0000200010107890 */ /* 0x000fc6000fffe03f */
[----:B------:R-:W-:Y:S02]  /*55f0*/  LOP3.LUT R3, R3, R0, RZ, 0x3c, !PT ;  /* 0x0000000003037212 */ /* 0x000fe400078e3cff */
[----:B------:R-:W-:-:S04]  /*5600*/  SEL R0, R5, RZ, P4 ;  /* 0x000000ff05007207 */ /* 0x000fc80002000000 */
[----:B------:R1:W-:Y:S02]  /*5610*/  UTMALDG.4D [UR16], [UR4], desc[UR8] ;  /* 0x00000810040075b4 */ /* 0x0003e40008019000 */
[----:B-1----:R-:W-:Y:S01]  /*5620*/  NOP ;  /* 0x0000000000007918 */ /* 0x002fe20000000000 */
.L_x_77:
[----:B------:R-:W-:Y:S05]  /*5630*/  BSYNC B1 ;  /* 0x0000000000017941 */ /* 0x000fea0003800000 */
.L_x_76:
[----:B------:R-:W-:Y:S01]  /*5640*/  ISETP.LT.OR P4, PT, R4, 0x4, !P3 ;  /* 0x000000040400780c */ /* 0x000fe20005f81670 */
[----:B------:R-:W-:-:S12]  /*5650*/  BSSY B1, `(.L_x_81) ;  /* 0x0000026000017945 */ /* 0x000fd80003800000 */
[----:B------:R-:W-:Y:S05]  /*5660*/  @P4 BRA `(.L_x_82) ;  /* 0x0000000000904947 */ /* 0x000fea0003800000 */
[----:B------:R-:W1:Y:S01]  /*5670*/  S2R R6, SR_CgaCtaId ;  /* 0x0000000000067919 */ /* 0x000e620000008800 */
[----:B------:R-:W-:Y:S02]  /*5680*/  MOV R5, 0x400 ;  /* 0x0000040000057802 */ /* 0x000fe40000000f00 */
[----:B------:R-:W-:Y:S02]  /*5690*/  SHF.L.U32 R7, R3, 0x1f, RZ ;  /* 0x0000001f03077819 */ /* 0x000fe400000006ff */
[----:B-1----:R-:W-:-:S05]  /*56a0*/  LEA R5, R6, R5, 0x18 ;  /* 0x0000000506057211 */ /* 0x002fca00078ec0ff */
[----:B------:R-:W-:-:S04]  /*56b0*/  IMAD R6, R0, 0x8, R5 ;  /* 0x0000000800067824 */ /* 0x000fc800078e0205 */
[----:B------:R-:W1:Y:S02]  /*56c0*/  SYNCS.PHASECHK.TRANS64.TRYWAIT P4, [R6+URZ+0x7028], R7 ;  /* 0x00702807060075a7 */ /* 0x000e64000808017f */
[----:B-1----:R-:W-:Y:S05]  /*56d0*/  @!P4 BRA `(.L_x_83) ;  /* 0x000000040098c947 */ /* 0x002fea0003800000 */
.L_x_98:
[----:B-1----:R-:W-:-:S04]  /*56e0*/  @P1 MOV R7, 0x1000 ;  /* 0x0000100000071802 */ /* 0x002fc80000000f00 */
[----:B------:R1:W-:Y:S02]  /*56f0*/  @P1 SYNCS.ARRIVE.TRANS64 RZ, [R6+URZ+0x7000], R7 ;  /* 0x0070000706ff19a7 */ /* 0x0003e4000800003f */
[----:B-1----:R-:W-:-:S04]  /*5700*/  PRMT R7, R2, 0x9910, RZ ;  /* 0x0000991002077816 */ /* 0x002fc800000000ff */
[----:B------:R-:W-:-:S13]  /*5710*/  ISETP.NE.AND P4, PT, R7, 0x2, PT ;  /* 0x000000020700780c */ /* 0x000fda0003f85270 */
[----:B------:R-:W-:Y:S05]  /*5720*/  @P4 BRA `(.L_x_84) ;  /* 0x0000000000044947 */ /* 0x000fea0003800000 */
[----:B------:R-:W-:Y:S01]  /*5730*/  BPT.TRAP 0x1 ;  /* 0x000000040000795c */ /* 0x000fe20000300000 */
.L_x_84:
[----:B------:R-:W-:Y:S05]  /*5740*/  @P0 BRA `(.L_x_85) ;  /* 0x0000000000040947 */ /* 0x000fea0003800000 */
[----:B------:R-:W-:Y:S01]  /*5750*/  BPT.TRAP 0x1 ;  /* 0x000000040000795c */ /* 0x000fe20000300000 */
.L_x_85:
        /* <DEDUP_REMOVED lines=10> */
[----:B------:R-:W-:Y:S01]  /*5800*/  UMOV UR18, URZ ;  /* 0x0000003f00127c82 */ /* 0x000fe20008000000 */
[----:B------:R-:W-:-:S02]  /*5810*/  VIADD R8, R8, 0x1 ;  /* 0x0000000108087836 */ /* 0x000fc40000000000 */
[C---:B------:R-:W-:Y:S01]  /*5820*/  ISETP.NE.AND P4, PT, R0.reuse, 0x5, PT ;  /* 0x000000050000780c */ /* 0x040fe20003f85270 */
[----:B------:R-:W-:Y:S02]  /*5830*/  UIADD3 UR17, UR17, 0x7000, URZ ;  /* 0x0000700011117890 */ /* 0x000fe4000fffe03f */
[----:B------:R-:W-:Y:S01]  /*5840*/  USHF.L.U32 UR19, UR19, 0x6, URZ ;  /* 0x0000000613137899 */ /* 0x000fe2000800063f */
[----:B------:R-:W-:Y:S01]  /*5850*/  SEL R6, RZ, 0x1, P4 ;  /* 0x00000001ff067807 */ /* 0x000fe20002000000 */
[----:B------:R-:W-:Y:S01]  /*5860*/  UIADD3 UR16, UR16, 0x2000, URZ ;  /* 0x0000200010107890 */ /* 0x000fe2000fffe03f */
[----:B------:R-:W-:Y:S02]  /*5870*/  SEL R0, R0, RZ, P4 ;  /* 0x000000ff00007207 */ /* 0x000fe40002000000 */
[----:B------:R-:W-:-:S06]  /*5880*/  LOP3.LUT R3, R3, R6, RZ, 0x3c, !PT ;  /* 0x0000000603037212 */ /* 0x000fcc00078e3cff */
[----:B------:R1:W-:Y:S02]  /*5890*/  UTMALDG.4D [UR16], [UR4], desc[UR8] ;  /* 0x00000810040075b4 */ /* 0x0003e40008019000 */
[----:B-1----:R-:W-:Y:S01]  /*58a0*/  NOP ;  /* 0x0000000000007918 */ /* 0x002fe20000000000 */
.L_x_82:
[----:B------:R-:W-:Y:S05]  /*58b0*/  BSYNC B1 ;  /* 0x0000000000017941 */ /* 0x000fea0003800000 */
.L_x_81:
[C---:B------:R-:W-:Y:S02]  /*58c0*/  ISETP.GT.AND P4, PT, R4.reuse, 0x4, PT ;  /* 0x000000040400780c */ /* 0x040fe40003f84270 */
[----:B------:R-:W-:-:S11]  /*58d0*/  IADD3 R4, R4, -0x2, RZ ;  /* 0xfffffffe04047810 */ /* 0x000fd60007ffe0ff */
[----:B------:R-:W-:Y:S05]  /*58e0*/  @P4 BRA `(.L_x_86) ;  /* 0xfffffff800bc4947 */ /* 0x000fea000383ffff */
[----:B------:R-:W-:Y:S05]  /*58f0*/  BSYNC B0 ;  /* 0x0000000000007941 */ /* 0x000fea0003800000 */
.L_x_75:
[----:B------:R-:W-:Y:S05]  /*5900*/  EXIT ;  /* 0x000000000000794d */ /* 0x000fea0003800000 */
.L_x_15:
[----:B--2---:R-:W-:-:S04]  /*5910*/  IMAD.U32 R3, RZ, RZ, UR6 ;  /* 0x00000006ff037e24 */ /* 0x004fc8000f8e00ff */
[----:B------:R2:W3:Y:S03]  /*5920*/  SYNCS.PHASECHK.TRANS64.TRYWAIT P1, [R3+URZ+0x7050], R0 ;  /* 0x00705000030075a7 */ /* 0x0004e6000802017f */
[----:B---3--:R-:W-:Y:S05]  /*5930*/  @!P1 NANOSLEEP.SYNCS 0x989680 ;  /* 0x009896800000995d */ /* 0x008fea0003900000 */
[----:B------:R-:W3:Y:S02]  /*5940*/  @!P1 SYNCS.PHASECHK.TRANS64 P1, [R3+URZ+0x7050], R0 ;  /* 0x00705000030095a7 */ /* 0x000ee4000802007f */
[----:B---3--:R-:W-:Y:S05]  /*5950*/  @!P1 BRA `(.L_x_15) ;  /* 0xfffffffc00ec9947 */ /* 0x008fea000383ffff */
[----:B------:R-:W-:Y:S05]  /*5960*/  BRA `(.L_x_87) ;  /* 0xffffffb000e87947 */ /* 0x000fea000383ffff */
.L_x_17:
[----:B--2---:R-:W-:-:S04]  /*5970*/  MOV R3, UR37 ;  /* 0x0000002500037c02 */ /* 0x004fc80008000f00 */
[----:B------:R2:W3:Y:S03]  /*5980*/  SYNCS.PHASECHK.TRANS64.TRYWAIT P1, [R3+URZ+0x7000], R56 ;  /* 0x00700038030075a7 */ /* 0x0004e6000802017f */
[----:B---3--:R-:W-:Y:S05]  /*5990*/  @!P1 NANOSLEEP.SYNCS 0x989680 ;  /* 0x009896800000995d */ /* 0x008fea0003900000 */
[----:B------:R-:W3:Y:S02]  /*59a0*/  @!P1 SYNCS.PHASECHK.TRANS64 P1, [R3+URZ+0x7000], R56 ;  /* 0x00700038030095a7 */ /* 0x000ee4000802007f */
[----:B---3--:R-:W-:Y:S05]  /*59b0*/  @!P1 BRA `(.L_x_17) ;  /* 0xfffffffc00ec9947 */ /* 0x008fea000383ffff */
[----:B------:R-:W-:Y:S05]  /*59c0*/  BRA `(.L_x_88) ;  /* 0xffffffb000ec7947 */ /* 0x000fea000383ffff */
.L_x_18:
[----:B--2---:R-:W-:-:S04]  /*59d0*/  IMAD.U32 R3, RZ, RZ, UR10 ;  /* 0x0000000aff037e24 */ /* 0x004fc8000f8e00ff */
[----:B------:R2:W3:Y:S03]  /*59e0*/  SYNCS.PHASECHK.TRANS64.TRYWAIT P1, [R3+URZ], R0 ;  /* 0x00000000030075a7 */ /* 0x0004e6000802017f */
[----:B---3--:R-:W-:Y:S05]  /*59f0*/  @!P1 NANOSLEEP.SYNCS 0x989680 ;  /* 0x009896800000995d */ /* 0x008fea0003900000 */
[----:B------:R-:W3:Y:S02]  /*5a00*/  @!P1 SYNCS.PHASECHK.TRANS64 P1, [R3+URZ], R0 ;  /* 0x00000000030095a7 */ /* 0x000ee4000802007f */
[----:B---3--:R-:W-:Y:S05]  /*5a10*/  @!P1 BRA `(.L_x_18) ;  /* 0xfffffffc00ec9947 */ /* 0x008fea000383ffff */
[----:B------:R-:W-:Y:S05]  /*5a20*/  BRA `(.L_x_89) ;  /* 0xffffffb000f07947 */ /* 0x000fea000383ffff */
.L_x_20:
[----:B--2---:R-:W-:-:S04]  /*5a30*/  MOV R5, UR37 ;  /* 0x0000002500057c02 */ /* 0x004fc80008000f00 */
[----:B------:R2:W3:Y:S03]  /*5a40*/  SYNCS.PHASECHK.TRANS64.TRYWAIT P1, [R5+URZ+0x7008], R56 ;  /* 0x00700838050075a7 */ /* 0x0004e6000802017f */
[----:B---3--:R-:W-:Y:S05]  /*5a50*/  @!P1 NANOSLEEP.SYNCS 0x989680 ;  /* 0x009896800000995d */ /* 0x008fea0003900000 */
[----:B------:R-:W3:Y:S02]  /*5a60*/  @!P1 SYNCS.PHASECHK.TRANS64 P1, [R5+URZ+0x7008], R56 ;  /* 0x00700838050095a7 */ /* 0x000ee4000802007f */
[----:B---3--:R-:W-:Y:S05]  /*5a70*/  @!P1 BRA `(.L_x_20) ;  /* 0xfffffffc00ec9947 */ /* 0x008fea000383ffff */
[----:B------:R-:W-:Y:S05]  /*5a80*/  BRA `(.L_x_90) ;  /* 0xffffffc400347947 */ /* 0x000fea000383ffff */
.L_x_25:
[----:B--2---:R-:W-:-:S04]  /*5a90*/  IMAD.U32 R4, RZ, RZ, UR6 ;  /* 0x00000006ff047e24 */ /* 0x004fc8000f8e00ff */
[----:B------:R2:W3:Y:S03]  /*5aa0*/  SYNCS.PHASECHK.TRANS64.TRYWAIT P2, [R4+URZ+0x7000], R3 ;  /* 0x00700003040075a7 */ /* 0x0004e6000804017f */
[----:B---3--:R-:W-:Y:S05]  /*5ab0*/  @!P2 NANOSLEEP.SYNCS 0x989680 ;  /* 0x009896800000a95d */ /* 0x008fea0003900000 */
[----:B------:R-:W3:Y:S02]  /*5ac0*/  @!P2 SYNCS.PHASECHK.TRANS64 P2, [R4+URZ+0x7000], R3 ;  /* 0x007000030400a5a7 */ /* 0x000ee4000804007f */
[----:B---3--:R-:W-:Y:S05]  /*5ad0*/  @!P2 BRA `(.L_x_25) ;  /* 0xfffffffc00eca947 */ /* 0x008fea000383ffff */
[----:B------:R-:W-:Y:S05]  /*5ae0*/  BRA `(.L_x_91) ;  /* 0xffffffc400f07947 */ /* 0x000fea000383ffff */
.L_x_29:
[----:B-1----:R-:W-:-:S04]  /*5af0*/  MOV R8, UR6 ;  /* 0x0000000600087c02 */ /* 0x002fc80008000f00 */
[----:B------:R1:W2:Y:S03]  /*5b00*/  SYNCS.PHASECHK.TRANS64.TRYWAIT P2, [R8+URZ+0x7000], R9 ;  /* 0x00700009080075a7 */ /* 0x0002a6000804017f */
[----:B--2---:R-:W-:Y:S05]  /*5b10*/  @!P2 NANOSLEEP.SYNCS 0x989680 ;  /* 0x009896800000a95d */ /* 0x004fea0003900000 */
[----:B------:R-:W2:Y:S02]  /*5b20*/  @!P2 SYNCS.PHASECHK.TRANS64 P2, [R8+URZ+0x7000], R9 ;  /* 0x007000090800a5a7 */ /* 0x000ea4000804007f */
[----:B--2---:R-:W-:Y:S05]  /*5b30*/  @!P2 BRA `(.L_x_29) ;  /* 0xfffffffc00eca947 */ /* 0x004fea000383ffff */
[----:B------:R-:W-:Y:S05]  /*5b40*/  BRA `(.L_x_28) ;  /* 0xffffffd800a07947 */ /* 0x000fea000383ffff */
.L_x_45:
[----:B-1----:R-:W-:-:S04]  /*5b50*/  IMAD.U32 R3, RZ, RZ, UR4 ;  /* 0x00000004ff037e24 */ /* 0x002fc8000f8e00ff */
[----:B------:R1:W2:Y:S03]  /*5b60*/  SYNCS.PHASECHK.TRANS64.TRYWAIT P0, [R3+URZ+0x7098], R0 ;  /* 0x00709800030075a7 */ /* 0x0002a6000800017f */
[----:B--2---:R-:W-:Y:S05]  /*5b70*/  @!P0 NANOSLEEP.SYNCS 0x989680 ;  /* 0x009896800000895d */ /* 0x004fea0003900000 */
[----:B------:R-:W2:Y:S02]  /*5b80*/  @!P0 SYNCS.PHASECHK.TRANS64 P0, [R3+URZ+0x7098], R0 ;  /* 0x00709800030085a7 */ /* 0x000ea4000800007f */
[----:B--2---:R-:W-:Y:S05]  /*5b90*/  @!P0 BRA `(.L_x_45) ;  /* 0xfffffffc00ec8947 */ /* 0x004fea000383ffff */
[----:B------:R-:W-:Y:S05]  /*5ba0*/  BRA `(.L_x_92) ;  /* 0xffffffe000b47947 */ /* 0x000fea000383ffff */
.L_x_57:
[----:B--2---:R2:W4:Y:S02]  /*5bb0*/  SYNCS.PHASECHK.TRANS64.TRYWAIT P0, [R3+URZ+0x7060], R2 ;  /* 0x00706002030075a7 */ /* 0x004524000800017f */
[----:B----4-:R-:W-:Y:S05]  /*5bc0*/  @!P0 NANOSLEEP.SYNCS 0x989680 ;  /* 0x009896800000895d */ /* 0x010fea0003900000 */
[----:B------:R-:W4:Y:S02]  /*5bd0*/  @!P0 SYNCS.PHASECHK.TRANS64 P0, [R3+URZ+0x7060], R2 ;  /* 0x00706002030085a7 */ /* 0x000f24000800007f */
[----:B----4-:R-:W-:Y:S05]  /*5be0*/  @!P0 BRA `(.L_x_57) ;  /* 0xfffffffc00f08947 */ /* 0x010fea000383ffff */
[----:B------:R-:W-:Y:S05]  /*5bf0*/  BRA `(.L_x_93) ;  /* 0xffffffec008c7947 */ /* 0x000fea000383ffff */
.L_x_62:
[----:B-1----:R1:W2:Y:S02]  /*5c00*/  SYNCS.PHASECHK.TRANS64.TRYWAIT P0, [R0+URZ+0x7028], R5 ;  /* 0x00702805000075a7 */ /* 0x0022a4000800017f */
[----:B--2---:R-:W-:Y:S05]  /*5c10*/  @!P0 NANOSLEEP.SYNCS 0x989680 ;  /* 0x009896800000895d */ /* 0x004fea0003900000 */
[----:B------:R-:W2:Y:S02]  /*5c20*/  @!P0 SYNCS.PHASECHK.TRANS64 P0, [R0+URZ+0x7028], R5 ;  /* 0x00702805000085a7 */ /* 0x000ea4000800007f */
[----:B--2---:R-:W-:Y:S05]  /*5c30*/  @!P0 BRA `(.L_x_62) ;  /* 0xfffffffc00f08947 */ /* 0x004fea000383ffff */
[----:B------:R-:W-:Y:S05]  /*5c40*/  BRA `(.L_x_94) ;  /* 0xfffffff000107947 */ /* 0x000fea000383ffff */
.L_x_67:
[----:B-1----:R1:W2:Y:S02]  /*5c50*/  SYNCS.PHASECHK.TRANS64.TRYWAIT P0, [R4+URZ+0x7060], R5 ;  /* 0x00706005040075a7 */ /* 0x0022a4000800017f */
[----:B--2---:R-:W-:Y:S05]  /*5c60*/  @!P0 NANOSLEEP.SYNCS 0x989680 ;  /* 0x009896800000895d */ /* 0x004fea0003900000 */
[----:B------:R-:W2:Y:S02]  /*5c70*/  @!P0 SYNCS.PHASECHK.TRANS64 P0, [R4+URZ+0x7060], R5 ;  /* 0x00706005040085a7 */ /* 0x000ea4000800007f */
[----:B--2---:R-:W-:Y:S05]  /*5c80*/  @!P0 BRA `(.L_x_67) ;  /* 0xfffffffc00f08947 */ /* 0x004fea000383ffff */
[----:B------:R-:W-:Y:S05]  /*5c90*/  BRA `(.L_x_95) ;  /* 0xfffffff0008c7947 */ /* 0x000fea000383ffff */
.L_x_72:
[----:B-1----:R1:W2:Y:S02]  /*5ca0*/  SYNCS.PHASECHK.TRANS64.TRYWAIT P0, [R3+URZ+0x7028], R4 ;  /* 0x00702804030075a7 */ /* 0x0022a4000800017f */
[----:B--2---:R-:W-:Y:S05]  /*5cb0*/  @!P0 NANOSLEEP.SYNCS 0x989680 ;  /* 0x009896800000895d */ /* 0x004fea0003900000 */
[----:B------:R-:W2:Y:S02]  /*5cc0*/  @!P0 SYNCS.PHASECHK.TRANS64 P0, [R3+URZ+0x7028], R4 ;  /* 0x00702804030085a7 */ /* 0x000ea4000800007f */
[----:B--2---:R-:W-:Y:S05]  /*5cd0*/  @!P0 BRA `(.L_x_72) ;  /* 0xfffffffc00f08947 */ /* 0x004fea000383ffff */
[----:B------:R-:W-:Y:S05]  /*5ce0*/  BRA `(.L_x_96) ;  /* 0xfffffff400147947 */ /* 0x000fea000383ffff */
.L_x_78:
[----:B-1----:R1:W2:Y:S02]  /*5cf0*/  SYNCS.PHASECHK.TRANS64.TRYWAIT P4, [R6+URZ+0x7028], R5 ;  /* 0x00702805060075a7 */ /* 0x0022a4000808017f */
[----:B--2---:R-:W-:Y:S05]  /*5d00*/  @!P4 NANOSLEEP.SYNCS 0x989680 ;  /* 0x009896800000c95d */ /* 0x004fea0003900000 */
[----:B------:R-:W2:Y:S02]  /*5d10*/  @!P4 SYNCS.PHASECHK.TRANS64 P4, [R6+URZ+0x7028], R5 ;  /* 0x007028050600c5a7 */ /* 0x000ea4000808007f */
[----:B--2---:R-:W-:Y:S05]  /*5d20*/  @!P4 BRA `(.L_x_78) ;  /* 0xfffffffc00f0c947 */ /* 0x004fea000383ffff */
[----:B------:R-:W-:Y:S05]  /*5d30*/  BRA `(.L_x_97) ;  /* 0xfffffff400cc7947 */ /* 0x000fea000383ffff */
.L_x_83:
[----:B-1----:R1:W2:Y:S02]  /*5d40*/  SYNCS.PHASECHK.TRANS64.TRYWAIT P4, [R6+URZ+0x7028], R7 ;  /* 0x00702807060075a7 */ /* 0x0022a4000808017f */
[----:B--2---:R-:W-:Y:S05]  /*5d50*/  @!P4 NANOSLEEP.SYNCS 0x989680 ;  /* 0x009896800000c95d */ /* 0x004fea0003900000 */
[----:B------:R-:W2:Y:S02]  /*5d60*/  @!P4 SYNCS.PHASECHK.TRANS64 P4, [R6+URZ+0x7028], R7 ;  /* 0x007028070600c5a7 */ /* 0x000ea4000808007f */
[----:B--2---:R-:W-:Y:S05]  /*5d70*/  @!P4 BRA `(.L_x_83) ;  /* 0xfffffffc00f0c947 */ /* 0x004fea000383ffff */
[----:B------:R-:W-:Y:S05]  /*5d80*/  BRA `(.L_x_98) ;  /* 0xfffffff800547947 */ /* 0x000fea000383ffff */
        .weak           $__internal_0_$__cuda_sm20_rcp_rn_f32_slowpath
        .type           $__internal_0_$__cuda_sm20_rcp_rn_f32_slowpath,@function
        .size           $__internal_0_$__cuda_sm20_rcp_rn_f32_slowpath,(.L_x_104 - $__internal_0_$__cuda_sm20_rcp_rn_f32_slowpath)
$__internal_0_$__cuda_sm20_rcp_rn_f32_slowpath:
[----:B------:R-:W-:Y:S01]  /*5d90*/  SHF.L.U32 R0, R2, 0x1, RZ ;  /* 0x0000000102007819 */ /* 0x000fe200000006ff */
[----:B------:R-:W-:Y:S03]  /*5da0*/  BSSY B2, `(.L_x_99) ;  /* 0x0000030000027945 */ /* 0x000fe60003800000 */
[----:B------:R-:W-:-:S04]  /*5db0*/  SHF.R.U32.HI R16, RZ, 0x18, R0 ;  /* 0x00000018ff107819 */ /* 0x000fc80000011600 */
[----:B------:R-:W-:-:S13]  /*5dc0*/  ISETP.NE.U32.AND P0, PT, R16, RZ, PT ;  /* 0x000000ff1000720c */ /* 0x000fda0003f05070 */
[----:B------:R-:W-:Y:S05]  /*5dd0*/  @P0 BRA `(.L_x_100) ;  /* 0x0000000000280947 */ /* 0x000fea0003800000 */
[----:B------:R-:W-:-:S05]  /*5de0*/  IMAD.SHL.U32 R0, R2, 0x2, RZ ;  /* 0x0000000202007824 */ /* 0x000fca00078e00ff */
[----:B------:R-:W-:-:S13]  /*5df0*/  ISETP.NE.AND P0, PT, R0, RZ, PT ;  /* 0x000000ff0000720c */ /* 0x000fda0003f05270 */
[----:B------:R-:W-:Y:S01]  /*5e00*/  @P0 FFMA R6, R2, 1.84467440737095516160e+19, RZ ;  /* 0x5f80000002060823 */ /* 0x000fe200000000ff */
[----:B------:R-:W-:Y:S08]  /*5e10*/  @!P0 MUFU.RCP R5, R2 ;  /* 0x0000000200058308 */ /* 0x000ff00000001000 */
[----:B------:R-:W1:Y:S02]  /*5e20*/  @P0 MUFU.RCP R7, R6 ;  /* 0x0000000600070308 */ /* 0x000e640000001000 */
[----:B-1----:R-:W-:-:S04]  /*5e30*/  @P0 FFMA R0, R6, R7, -1 ;  /* 0xbf80000006000423 */ /* 0x002fc80000000007 */
[----:B------:R-:W-:-:S04]  /*5e40*/  @P0 FADD.FTZ R0, -R0, -RZ ;  /* 0x800000ff00000221 */ /* 0x000fc80000010100 */
[----:B------:R-:W-:-:S04]  /*5e50*/  @P0 FFMA R0, R7, R0, R7 ;  /* 0x0000000007000223 */ /* 0x000fc80000000007 */
[----:B------:R-:W-:Y:S01]  /*5e60*/  @P0 FFMA R5, R0, 1.84467440737095516160e+19, RZ ;  /* 0x5f80000000050823 */ /* 0x000fe200000000ff */
[----:B------:R-:W-:Y:S06]  /*5e70*/  BRA `(.L_x_101) ;  /* 0x0000000000887947 */ /* 0x000fec0003800000 */
.L_x_100:
[----:B------:R-:W-:-:S04]  /*5e80*/  IADD3 R17, R16, -0xfd, RZ ;  /* 0xffffff0310117810 */ /* 0x000fc80007ffe0ff */
[----:B------:R-:W-:-:S13]  /*5e90*/  ISETP.GT.U32.AND P0, PT, R17, 0x1, PT ;  /* 0x000000011100780c */ /* 0x000fda0003f04070 */
[----:B------:R-:W-:Y:S05]  /*5ea0*/  @P0 BRA `(.L_x_102) ;  /* 0x0000000000780947 */ /* 0x000fea0003800000 */
[----:B------:R-:W-:Y:S01]  /*5eb0*/  LOP3.LUT R0, R2, 0x7fffff, RZ, 0xc0, !PT ;  /* 0x007fffff02007812 */ /* 0x000fe200078ec0ff */
[----:B------:R-:W-:-:S03]  /*5ec0*/  IMAD.MOV.U32 R12, RZ, RZ, 0x3 ;  /* 0x00000003ff0c7424 */ /* 0x000fc600078e00ff */
[----:B------:R-:W-:Y:S02]  /*5ed0*/  LOP3.LUT R0, R0, 0x3f800000, RZ, 0xfc, !PT ;  /* 0x3f80000000007812 */ /* 0x000fe400078efcff */
[----:B------:R-:W-:Y:S02]  /*5ee0*/  SHF.L.U32 R12, R12, R17, RZ ;  /* 0x000000110c0c7219 */ /* 0x000fe400000006ff */
[----:B------:R-:W1:Y:S02]  /*5ef0*/  MUFU.RCP R5, R0 ;  /* 0x0000000000057308 */ /* 0x000e640000001000 */
[----:B-1----:R-:W-:-:S04]  /*5f00*/  FFMA R6, R0, R5, -1 ;  /* 0xbf80000000067423 */ /* 0x002fc80000000005 */
[----:B------:R-:W-:-:S04]  /*5f10*/  FADD.FTZ R6, -R6, -RZ ;  /* 0x800000ff06067221 */ /* 0x000fc80000010100 */
[CCC-:B------:R-:W-:Y:S01]  /*5f20*/  FFMA.RM R7, R5.reuse, R6.reuse, R5.reuse ;  /* 0x0000000605077223 */ /* 0x1c0fe20000004005 */
[----:B------:R-:W-:-:S04]  /*5f30*/  FFMA.RP R6, R5, R6, R5 ;  /* 0x0000000605067223 */ /* 0x000fc80000008005 */
[C---:B------:R-:W-:Y:S02]  /*5f40*/  LOP3.LUT R5, R7.reuse, 0x7fffff, RZ, 0xc0, !PT ;  /* 0x007fffff07057812 */ /* 0x040fe400078ec0ff */
[----:B------:R-:W-:Y:S02]  /*5f50*/  FSETP.NEU.FTZ.AND P0, PT, R7, R6, PT ;  /* 0x000000060700720b */ /* 0x000fe40003f1d000 */
[----:B------:R-:W-:Y:S02]  /*5f60*/  LOP3.LUT R5, R5, 0x800000, RZ, 0xfc, !PT ;  /* 0x0080000005057812 */ /* 0x000fe400078efcff */
[----:B------:R-:W-:Y:S02]  /*5f70*/  SEL R6, RZ, 0xffffffff, !P0 ;  /* 0xffffffffff067807 */ /* 0x000fe40004000000 */
[----:B------:R-:W-:Y:S02]  /*5f80*/  LOP3.LUT R12, R12, R5, RZ, 0xc0, !PT ;  /* 0x000000050c0c7212 */ /* 0x000fe400078ec0ff */
[----:B------:R-:W-:-:S02]  /*5f90*/  IADD3 R6, -R6, RZ, RZ ;  /* 0x000000ff06067210 */ /* 0x000fc40007ffe1ff */
[-C--:B------:R-:W-:Y:S02]  /*5fa0*/  SHF.R.U32.HI R12, RZ, R17.reuse, R12 ;  /* 0x00000011ff0c7219 */ /* 0x080fe4000001160c */
[----:B------:R-:W-:Y:S02]  /*5fb0*/  LOP3.LUT P1, RZ, R6, R17, R5, 0xf8, !PT ;  /* 0x0000001106ff7212 */ /* 0x000fe4000782f805 */
[C---:B------:R-:W-:Y:S02]  /*5fc0*/  LOP3.LUT P0, RZ, R12.reuse, 0x1, RZ, 0xc0, !PT ;  /* 0x000000010cff7812 */ /* 0x040fe4000780c0ff */
[----:B------:R-:W-:-:S04]  /*5fd0*/  LOP3.LUT P2, RZ, R12, 0x2, RZ, 0xc0, !PT ;  /* 0x000000020cff7812 */ /* 0x000fc8000784c0ff */
[----:B------:R-:W-:Y:S02]  /*5fe0*/  PLOP3.LUT P0, PT, P0, P1, P2, 0xe0, 0x0 ;  /* 0x000000000000781c */ /* 0x000fe40000703c20 */
[----:B------:R-:W-:Y:S02]  /*5ff0*/  LOP3.LUT P1, RZ, R2, 0x7fffff, RZ, 0xc0, !PT ;  /* 0x007fffff02ff7812 */ /* 0x000fe4000782c0ff */
[----:B------:R-:W-:-:S05]  /*6000*/  SEL R0, RZ, 0x1, !P0 ;  /* 0x00000001ff007807 */ /* 0x000fca0004000000 */
[----:B------:R-:W-:-:S05]  /*6010*/  IMAD.MOV R0, RZ, RZ, -R0 ;  /* 0x000000ffff007224 */ /* 0x000fca00078e0a00 */
[----:B------:R-:W-:Y:S02]  /*6020*/  ISETP.GE.AND P0, PT, R0, RZ, PT ;  /* 0x000000ff0000720c */ /* 0x000fe40003f06270 */
[----:B------:R-:W-:-:S04]  /*6030*/  IADD3 R0, R16, -0xfc, RZ ;  /* 0xffffff0410007810 */ /* 0x000fc80007ffe0ff */
[----:B------:R-:W-:-:S07]  /*6040*/  SHF.R.U32.HI R5, RZ, R0, R5 ;  /* 0x00000000ff057219 */ /* 0x000fce0000011605 */
[----:B------:R-:W-:-:S05]  /*6050*/  @!P0 VIADD R5, R5, 0x1 ;  /* 0x0000000105058836 */ /* 0x000fca0000000000 */
[----:B------:R-:W-:-:S04]  /*6060*/  @!P1 SHF.L.U32 R5, R5, 0x1, RZ ;  /* 0x0000000105059819 */ /* 0x000fc800000006ff */
[----:B------:R-:W-:Y:S01]  /*6070*/  LOP3.LUT R5, R5, 0x80000000, R2, 0xf8, !PT ;  /* 0x8000000005057812 */ /* 0x000fe200078ef802 */
[----:B------:R-:W-:Y:S06]  /*6080*/  BRA `(.L_x_101) ;  /* 0x0000000000047947 */ /* 0x000fec0003800000 */
.L_x_102:
[----:B------:R1:W2:Y:S02]  /*6090*/  MUFU.RCP R5, R2 ;  /* 0x0000000200057308 */ /* 0x0002a40000001000 */
.L_x_101:
[----:B------:R-:W-:Y:S05]  /*60a0*/  BSYNC B2 ;  /* 0x0000000000027941 */ /* 0x000fea0003800000 */
.L_x_99:
[----:B------:R-:W-:Y:S01]  /*60b0*/  IMAD.MOV.U32 R6, RZ, RZ, R13 ;  /* 0x000000ffff067224 */ /* 0x000fe200078e000d */
[----:B------:R-:W-:-:S04]  /*60c0*/  MOV R7, 0x0 ;  /* 0x0000000000077802 */ /* 0x000fc80000000f00 */
[----:B-12---:R-:W-:Y:S05]  /*60d0*/  RET.REL.NODEC R6 `(_ZN7cutlass13device_kernelINS_4fmha6kernel28FmhaKernelTmaWarpSpecializedINS1_10collective30FmhaMainloopTmaWarpSpecializedINS_6half_tEffN4cute5tupleIJNS7_1CILi128EEENS9_ILi64EEENS9_ILi32EEEEEENS8_IJiNS9_ILi1EEENS8_IJiiEEEEEESG_SG_NS4_13DefaultFusionEJEEENS4_15FmhaFwdEpilogueIS6_fNS8_IJSB_SC_SB_EEEEENS2_23IndividualTileSchedulerEJEEEEEvNT_6ParamsE) ;  /* 0xffffff9c06c87950 */ /* 0x006fea0003c3ffff */
.L_x_103:
[----:B------:R-:W-:-:S00]  /*60e0*/  BRA `(.L_x_103) ;  /* 0xfffffffc00fc7947 */ /* 0x000fc0000383ffff */
[----:B------:R-:W-:-:S00]  /*60f0*/  NOP ;  /* 0x0000000000007918 */ /* 0x000fc00000000000 */
        /* <DEDUP_REMOVED lines=8> */
.L_x_104:


//--------------------- .nv.global.init           --------------------------
	.section	.nv.global.init,"aw",@progbits
.nv.global.init:
	.type		$str$24,@object
	.size		$str$24,($str$25 - $str$24)
$str$24:
        /*0000*/ 	.byte	0x28, 0x61, 0x64, 0x64, 0x72, 0x65, 0x73, 0x73, 0x20, 0x26, 0x20, 0x6d, 0x61, 0x73, 0x6b, 0x29
        /*0010*/ 	.byte	0x20, 0x3d, 0x3d, 0x20, 0x30, 0x00
	.type		$str$25,@object
	.size		$str$25,(__unnamed_1 - $str$25)
$str$25:
        /*0016*/ 	.byte	0x2f, 0x74, 0x6d, 0x70, 0x2f, 0x63, 0x75, 0x74, 0x6c, 0x61, 0x73, 0x73, 0x5f, 0x73, 0x77, 0x65
        /*0026*/ 	.byte	0x65, 0x70, 0x5f, 0x73, 0x72, 0x63, 0x2f, 0x69, 0x6e, 0x63, 0x6c, 0x75, 0x64, 0x65, 0x2f, 0x63
        /*0036*/ 	.byte	0x75, 0x74, 0x65, 0x2f, 0x70, 0x6f, 0x69, 0x6e, 0x74, 0x65, 0x72, 0x5f, 0x66, 0x6c, 0x61, 0x67
        /*0046*/ 	.byte	0x67, 0x65, 0x64, 0x2e, 0x68, 0x70, 0x70, 0x00
	.type		__unnamed_1,@object
	.size		__unnamed_1,(.L_0 - __unnamed_1)
__unnamed_1:
        /*004e*/ 	.byte	0x61, 0x75, 0x74, 0x6f, 0x20, 0x63, 0x75, 0x74, 0x65, 0x3a, 0x3a, 0x61, 0x73, 0x5f, 0x70, 0x6f
        /* <DEDUP_REMOVED lines=27> */
        /*020e*/ 	.byte	0x3e, 0x3e, 0x5d, 0x00
.L_0:


//--------------------- .nv.shared._ZN7cutlass13device_kernelINS_4fmha6kernel28FmhaKernelTmaWarpSpecializedINS1_10collective30FmhaMainloopTmaWarpSpecializedINS_6half_tEffN4cute5tupleIJNS7_1CILi128EEENS9_ILi64EEENS9_ILi32EEEEEENS8_IJiNS9_ILi1EEENS8_IJiiEEEEEESG_SG_NS4_13DefaultFusionEJEEENS4_15FmhaFwdEpilogueIS6_fNS8_IJSB_SC_SB_EEEEENS2_23IndividualTileSchedulerEJEEEEEvNT_6ParamsE --------------------------
	.section	.nv.shared._ZN7cutlass13device_kernelINS_4fmha6kernel28FmhaKernelTmaWarpSpecializedINS1_10collective30FmhaMainloopTmaWarpSpecializedINS_6half_tEffN4cute5tupleIJNS7_1CILi128EEENS9_ILi64EEENS9_ILi32EEEEEENS8_IJiNS9_ILi1EEENS8_IJiiEEEEEESG_SG_NS4_13DefaultFusionEJEEENS4_15FmhaFwdEpilogueIS6_fNS8_IJSB_SC_SB_EEEEENS2_23IndividualTileSchedulerEJEEEEEvNT_6ParamsE,"aw",@nobits
	.sectionflags	@""
	.align	16
	.zero		1024


//--------------------- .nv.shared.reserved.0     --------------------------
	.section	.nv.shared.reserved.0,"aw",@nobits
	.weak		__nv_reservedSMEM_offset_0_alias
	.size		__nv_reservedSMEM_offset_0_alias, 0, 0
	.other		__nv_reservedSMEM_offset_0_alias,@"STO_CUDA_RESERVED_SHARED STV_DEFAULT"
__nv_reservedSMEM_offset_0_alias:
	.zero		0


//--------------------- .nv.global                --------------------------
	.section	.nv.global,"aw",@nobits
.nv.global:
	.type		_ZN39_INTERNAL_8a0c1cc2_4_k_cu_2c1f493f_27844cute1_E,@object
	.size		_ZN39_INTERNAL_8a0c1cc2_4_k_cu_2c1f493f_27844cute1_E,(_ZN39_INTERNAL_8a0c1cc2_4_k_cu_2c1f493f_27844cuda3std3__45__cpo6cbeginE - _ZN39_INTERNAL_8a0c1cc2_4_k_cu_2c1f493f_27844cute1_E)
_ZN39_INTERNAL_8a0c1cc2_4_k_cu_2c1f493f_27844cute1_E:
	.zero		1
	.type		_ZN39_INTERNAL_8a0c1cc2_4_k_cu_2c1f493f_27844cuda3std3__45__cpo6cbeginE,@object
	.size		_ZN39_INTERNAL_8a0c1cc2_4_k_cu_2c1f493f_27844cuda3std3__45__cpo6cbeginE,(_ZN39_INTERNAL_8a0c1cc2_4_k_cu_2c1f493f_27844cuda3std3__48in_placeE - _ZN39_INTERNAL_8a0c1cc2_4_k_cu_2c1f493f_27844cuda3std3__45__cpo6cbeginE)
_ZN39_INTERNAL_8a0c1cc2_4_k_cu_2c1f493f_27844cuda3std3__45__cpo6cbeginE:
	.zero		1
	.type		_ZN39_INTERNAL_8a0c1cc2_4_k_cu_2c1f493f_27844cuda3std3__48in_placeE,@object
	.size		_ZN39_INTERNAL_8a0c1cc2_4_k_cu_2c1f493f_27844cuda3std3__48in_placeE,(_ZN39_INTERNAL_8a0c1cc2_4_k_cu_2c1f493f_27844cuda3std6ranges3__45__cpo9iter_moveE - _ZN39_INTERNAL_8a0c1cc2_4_k_cu_2c1f493f_27844cuda3std3__48in_placeE)
_ZN39_INTERNAL_8a0c1cc2_4_k_cu_2c1f493f_27844cuda3std3__48in_placeE:
	.zero		1
	.type		_ZN39_INTERNAL_8a0c1cc2_4_k_cu_2c1f493f_27844cuda3std6ranges3__45__cpo9iter_moveE,@object
	.size		_ZN39_INTERNAL_8a0c1cc2_4_k_cu_2c1f493f_27844cuda3std6ranges3__45__cpo9iter_moveE,(_ZN39_INTERNAL_8a0c1cc2_4_k_cu_2c1f493f_27844cuda3std3__45__cpo5beginE - _ZN39_INTERNAL_8a0c1cc2_4_k_cu_2c1f493f_27844cuda3std6ranges3__45__cpo9iter_moveE)
_ZN39_INTERNAL_8a0c1cc2_4_k_cu_2c1f493f_27844cuda3std6ranges3__45__cpo9iter_moveE:
	.zero		1
	.type		_ZN39_INTERNAL_8a0c1cc2_4_k_cu_2c1f493f_27844cuda3std3__45__cpo5beginE,@object
	.size		_ZN39_INTERNAL_8a0c1cc2_4_k_cu_2c1f493f_27844cuda3std3__45__cpo5beginE,(_ZN39_INTERNAL_8a0c1cc2_4_k_cu_2c1f493f_27844cuda3std3__441_GLOBAL__N__8a0c1cc2_4_k_cu_2c1f493f_27846ignoreE - _ZN39_INTERNAL_8a0c1cc2_4_k_cu_2c1f493f_27844cuda3std3__45__cpo5beginE)
_ZN39_INTERNAL_8a0c1cc2_4_k_cu_2c1f493f_27844cuda3std3__45__cpo5beginE:
	.zero		1
	.type		_ZN39_INTERNAL_8a0c1cc2_4_k_cu_2c1f493f_27844cuda3std3__441_GLOBAL__N__8a0c1cc2_4_k_cu_2c1f493f_27846ignoreE,@object
	.size		_ZN39_INTERNAL_8a0c1cc2_4_k_cu_2c1f493f_27844cuda3std3__441_GLOBAL__N__8a0c1cc2_4_k_cu_2c1f493f_27846ignoreE,(_ZN39_INTERNAL_8a0c1cc2_4_k_cu_2c1f493f_27844cute7productE - _ZN39_INTERNAL_8a0c1cc2_4_k_cu_2c1f493f_27844cuda3std3__441_GLOBAL__N__8a0c1cc2_4_k_cu_2c1f493f_27846ignoreE)
_ZN39_INTERNAL_8a0c1cc2_4_k_cu_2c1f493f_27844cuda3std3__441_GLOBAL__N__8a0c1cc2_4_k_cu_2c1f493f_27846ignoreE:
	.zero		1
	.type		_ZN39_INTERNAL_8a0c1cc2_4_k_cu_2c1f493f_27844cute7productE,@object
	.size		_ZN39_INTERNAL_8a0c1cc2_4_k_cu_2c1f493f_27844cute7productE,(_ZN39_INTERNAL_8a0c1cc2_4_k_cu_2c1f493f_27844cuda3std3__45__cpo3endE - _ZN39_INTERNAL_8a0c1cc2_4_k_cu_2c1f493f_27844cute7productE)
_ZN39_INTERNAL_8a0c1cc2_4_k_cu_2c1f493f_27844cute7productE:
	.zero		1
	.type		_ZN39_INTERNAL_8a0c1cc2_4_k_cu_2c1f493f_27844cuda3std3__45__cpo3endE,@object
	.size		_ZN39_INTERNAL_8a0c1cc2_4_k_cu_2c1f493f_27844cuda3std3__45__cpo3endE,(_ZN39_INTERNAL_8a0c1cc2_4_k_cu_2c1f493f_27844cuda3std3__419piecewise_constructE - _ZN39_INTERNAL_8a0c1cc2_4_k_cu_2c1f493f_27844cuda3std3__45__cpo3endE)
_ZN39_INTERNAL_8a0c1cc2_4_k_cu_2c1f493f_27844cuda3std3__45__cpo3endE:
	.zero		1
	.type		_ZN39_INTERNAL_8a0c1cc2_4_k_cu_2c1f493f_27844cuda3std3__419piecewise_constructE,@object
	.size		_ZN39_INTERNAL_8a0c1cc2_4_k_cu_2c1f493f_27844cuda3std3__419piecewise_constructE,(_ZN39_INTERNAL_8a0c1cc2_4_k_cu_2c1f493f_27844cuda3std3__45__cpo4cendE - _ZN39_INTERNAL_8a0c1cc2_4_k_cu_2c1f493f_27844cuda3std3__419piecewise_constructE)
_ZN39_INTERNAL_8a0c1cc2_4_k_cu_2c1f493f_27844cuda3std3__419piecewise_constructE:
	.zero		1
	.type		_ZN39_INTERNAL_8a0c1cc2_4_k_cu_2c1f493f_27844cuda3std3__45__cpo4cendE,@object
	.size		_ZN39_INTERNAL_8a0c1cc2_4_k_cu_2c1f493f_27844cuda3std3__45__cpo4cendE,(_ZN39_INTERNAL_8a0c1cc2_4_k_cu_2c1f493f_27844cuda3std6ranges3__45__cpo4swapE - _ZN39_INTERNAL_8a0c1cc2_4_k_cu_2c1f493f_27844cuda3std3__45__cpo4cendE)
_ZN39_INTERNAL_8a0c1cc2_4_k_cu_2c1f493f_27844cuda3std3__45__cpo4cendE:
	.zero		1
	.type		_ZN39_INTERNAL_8a0c1cc2_4_k_cu_2c1f493f_27844cuda3std6ranges3__45__cpo4swapE,@object
	.size		_ZN39_INTERNAL_8a0c1cc2_4_k_cu_2c1f493f_27844cuda3std6ranges3__45__cpo4swapE,(.L_8 - _ZN39_INTERNAL_8a0c1cc2_4_k_cu_2c1f493f_27844cuda3std6ranges3__45__cpo4swapE)
_ZN39_INTERNAL_8a0c1cc2_4_k_cu_2c1f493f_27844cuda3std6ranges3__45__cpo4swapE:
	.zero		1
.L_8:


//--------------------- .nv.constant0._ZN7cutlass13device_kernelINS_4fmha6kernel28FmhaKernelTmaWarpSpecializedINS1_10collective30FmhaMainloopTmaWarpSpecializedINS_6half_tEffN4cute5tupleIJNS7_1CILi128EEENS9_ILi64EEENS9_ILi32EEEEEENS8_IJiNS9_ILi1EEENS8_IJiiEEEEEESG_SG_NS4_13DefaultFusionEJEEENS4_15FmhaFwdEpilogueIS6_fNS8_IJSB_SC_SB_EEEEENS2_23IndividualTileSchedulerEJEEEEEvNT_6ParamsE --------------------------
	.section	.nv.constant0._ZN7cutlass13device_kernelINS_4fmha6kernel28FmhaKernelTmaWarpSpecializedINS1_10collective30FmhaMainloopTmaWarpSpecializedINS_6half_tEffN4cute5tupleIJNS7_1CILi128EEENS9_ILi64EEENS9_ILi32EEEEEENS8_IJiNS9_ILi1EEENS8_IJiiEEEEEESG_SG_NS4_13DefaultFusionEJEEENS4_15FmhaFwdEpilogueIS6_fNS8_IJSB_SC_SB_EEEEENS2_23IndividualTileSchedulerEJEEEEEvNT_6ParamsE,"a",@progbits
	.sectionflags	@""
	.align	4
.nv.constant0._ZN7cutlass13device_kernelINS_4fmha6kernel28FmhaKernelTmaWarpSpecializedINS1_10collective30FmhaMainloopTmaWarpSpecializedINS_6half_tEffN4cute5tupleIJNS7_1CILi128EEENS9_ILi64EEENS9_ILi32EEEEEENS8_IJiNS9_ILi1EEENS8_IJiiEEEEEESG_SG_NS4_13DefaultFusionEJEEENS4_15FmhaFwdEpilogueIS6_fNS8_IJSB_SC_SB_EEEEENS2_23IndividualTileSchedulerEJEEEEEvNT_6ParamsE:
	.zero		2688


//--------------------- SYMBOLS --------------------------

	.type		.nv.reservedSmem.offset0,@object
	.size		.nv.reservedSmem.offset0,0x4
	.type		__assertfail,@function
